def matmul_kernel(
    a_ptr,
    b_ptr,
    c_ptr,
    M,
    N,
    K,
    stride_am,
    stride_ak,
    stride_bk,
    stride_bn,
    stride_cm,
    stride_cn,
    BLOCK_M: tl.constexpr,
    BLOCK_N: tl.constexpr,
    BLOCK_K: tl.constexpr,
    GROUP_M: tl.constexpr,
):
    pid = tl.program_id(axis=0)
    num_pid_m = tl.cdiv(M, BLOCK_M)
    num_pid_n = tl.cdiv(N, BLOCK_N)
    num_pid_in_group = GROUP_M * num_pid_n
    group_id = pid // num_pid_in_group
    first_pid_m = group_id * GROUP_M
    group_size_m = min(num_pid_m - first_pid_m, GROUP_M)
    pid_m = first_pid_m + ((pid % num_pid_in_group) % group_size_m)
    pid_n = (pid % num_pid_in_group) // group_size_m

    offs_am = (pid_m * BLOCK_M + tl.arange(0, BLOCK_M)) % M
    offs_bn = (pid_n * BLOCK_N + tl.arange(0, BLOCK_N)) % N
    offs_k = tl.arange(0, BLOCK_K)
    a_ptrs = a_ptr + offs_am[:, None] * stride_am + offs_k[None, :] * stride_ak
    b_ptrs = b_ptr + offs_k[:, None] * stride_bk + offs_bn[None, :] * stride_bn

    acc = tl.zeros((BLOCK_M, BLOCK_N), dtype=tl.float32)
    for kk in range(0, tl.cdiv(K, BLOCK_K)):
        a = tl.load(a_ptrs, mask=offs_k[None, :] < K - kk * BLOCK_K, other=0.0)
        b = tl.load(b_ptrs, mask=offs_k[:, None] < K - kk * BLOCK_K, other=0.0)
        acc = tl.dot(a, b, acc)
        a_ptrs += BLOCK_K * stride_ak
        b_ptrs += BLOCK_K * stride_bk

    c = acc.to(c_ptr.dtype.element_ty)
    offs_cm = pid_m * BLOCK_M + tl.arange(0, BLOCK_M)
    offs_cn = pid_n * BLOCK_N + tl.arange(0, BLOCK_N)
    c_ptrs = c_ptr + offs_cm[:, None] * stride_cm + offs_cn[None, :] * stride_cn
    mask = (offs_cm[:, None] < M) & (offs_cn[None, :] < N)
    tl.store(c_ptrs, c, mask=mask)

# config = {"BLOCK_K": 128, "BLOCK_M": 64, "BLOCK_N": 128, "GROUP_M": 8, "arch": "sm_100", "dtype": "fp8e4m3", "num_ctas": 4, "num_stages": 3, "num_warps": 4}
# arch = sm_100


// ===== COMPILED SASS (sm_100a) =====

	.target	sm_100a

	.elftype	@"ET_EXEC"


//--------------------- .note.nv.tkinfo           --------------------------
	.section	.note.nv.tkinfo,"",@"SHT_NOTE"
	.sectionflags	@"SHF_NOTE_NV_TKINFO"
	.tkinfo
        /*0018*/ 	.word	0x00000081
        /*0030*/ 	.string	""
        /*0030*/ 	.string	"ptxas-blackwell"
        /*0030*/ 	.string	"Cuda compilation tools, release 12.9, V12.9.86"
        /*0030*/ 	.string	"Build cuda_12.9.r12.9/compiler.36037853_0"
        /*0030*/ 	.string	"-v  -suppress-debug-info  -lineinfo  -arch sm_100a "



//--------------------- .note.nv.cuver            --------------------------
	.section	.note.nv.cuver,"",@"SHT_NOTE"
	.sectionflags	@"SHF_NOTE_NV_CUVER"
        /*0018*/ 	.short	0x0001
        /*001a*/ 	.short	0x0064
        /*001c*/ 	.short	0x0001
        /*001e*/ 	.short	0x0000
        /*0020*/ 	.short	0x0001
        /*0022*/ 	.short	0x0000


//--------------------- .nv.info                  --------------------------
	.section	.nv.info,"",@"SHT_CUDA_INFO"
	.align	4


	//----- nvinfo : EIATTR_REGCOUNT
	.align		4
        /*0000*/ 	.byte	0x04, 0x2f
        /*0002*/ 	.short	(.L_4 - .L_3)
	.align		4
.L_3:
        /*0004*/ 	.word	index@(matmul_kernel)
        /*0008*/ 	.word	0x000000ff


	//----- nvinfo : EIATTR_FRAME_SIZE
	.align		4
.L_4:
        /*000c*/ 	.byte	0x04, 0x11
        /*000e*/ 	.short	(.L_6 - .L_5)
	.align		4
.L_5:
        /*0010*/ 	.word	index@($__internal_2_$__cuda_sm10x_tcgen05_guardrail_trap_unallocated_columns_being_dealloced)
        /*0014*/ 	.word	0x00000048


	//----- nvinfo : EIATTR_FRAME_SIZE
	.align		4
.L_6:
        /*0018*/ 	.byte	0x04, 0x11
        /*001a*/ 	.short	(.L_8 - .L_7)
	.align		4
.L_7:
        /*001c*/ 	.word	index@($__internal_1_$__cuda_sm10x_tcgen05_guardrail_trap_phase_invalid_during_alloc)
        /*0020*/ 	.word	0x00000048


	//----- nvinfo : EIATTR_FRAME_SIZE
	.align		4
.L_8:
        /*0024*/ 	.byte	0x04, 0x11
        /*0026*/ 	.short	(.L_10 - .L_9)
	.align		4
.L_9:
        /*0028*/ 	.word	index@($__internal_0_$__cuda_sm10x_tcgen05_guardrail_trap_col_being_dealloced_not_returned_by_alloc)
        /*002c*/ 	.word	0x00000048


	//----- nvinfo : EIATTR_FRAME_SIZE
	.align		4
.L_10:
        /*0030*/ 	.byte	0x04, 0x11
        /*0032*/ 	.short	(.L_12 - .L_11)
	.align		4
.L_11:
        /*0034*/ 	.word	index@(matmul_kernel)
        /*0038*/ 	.word	0x00000048


	//----- nvinfo : EIATTR_MIN_STACK_SIZE
	.align		4
.L_12:
        /*003c*/ 	.byte	0x04, 0x12
        /*003e*/ 	.short	(.L_14 - .L_13)
	.align		4
.L_13:
        /*0040*/ 	.word	index@(matmul_kernel)
        /*0044*/ 	.word	0x00000048
.L_14:


//--------------------- .nv.info.matmul_kernel    --------------------------
	.section	.nv.info.matmul_kernel,"",@"SHT_CUDA_INFO"
	.sectionflags	@""
	.align	4


	//----- nvinfo : EIATTR_CUDA_API_VERSION
	.align		4
        /*0000*/ 	.byte	0x04, 0x37
        /*0002*/ 	.short	(.L_16 - .L_15)
.L_15:
        /*0004*/ 	.word	0x00000081


	//----- nvinfo : EIATTR_KPARAM_INFO
	.align		4
.L_16:
        /*0008*/ 	.byte	0x04, 0x17
        /*000a*/ 	.short	(.L_18 - .L_17)
.L_17:
        /*000c*/ 	.word	0x00000000
        /*0010*/ 	.short	0x000d
        /*0012*/ 	.short	0x0048
        /*0014*/ 	.byte	0x00, 0xf4, 0x21, 0x00


	//----- nvinfo : EIATTR_KPARAM_INFO
	.align		4
.L_18:
        /*0018*/ 	.byte	0x04, 0x17
        /*001a*/ 	.short	(.L_20 - .L_19)
.L_19:
        /*001c*/ 	.word	0x00000000
        /*0020*/ 	.short	0x000c
        /*0022*/ 	.short	0x0040
        /*0024*/ 	.byte	0x00, 0xf4, 0x21, 0x00


	//----- nvinfo : EIATTR_KPARAM_INFO
	.align		4
.L_20:
        /*0028*/ 	.byte	0x04, 0x17
        /*002a*/ 	.short	(.L_22 - .L_21)
.L_21:
        /*002c*/ 	.word	0x00000000
        /*0030*/ 	.short	0x000b
        /*0032*/ 	.short	0x0038
        /*0034*/ 	.byte	0x00, 0xf0, 0x11, 0x00


	//----- nvinfo : EIATTR_KPARAM_INFO
	.align		4
.L_22:
        /*0038*/ 	.byte	0x04, 0x17
        /*003a*/ 	.short	(.L_24 - .L_23)
.L_23:
        /*003c*/ 	.word	0x00000000
        /*0040*/ 	.short	0x000a
        /*0042*/ 	.short	0x0034
        /*0044*/ 	.byte	0x00, 0xf0, 0x11, 0x00


	//----- nvinfo : EIATTR_KPARAM_INFO
	.align		4
.L_24:
        /*0048*/ 	.byte	0x04, 0x17
        /*004a*/ 	.short	(.L_26 - .L_25)
.L_25:
        /*004c*/ 	.word	0x00000000
        /*0050*/ 	.short	0x0009
        /*0052*/ 	.short	0x0030
        /*0054*/ 	.byte	0x00, 0xf0, 0x11, 0x00


	//----- nvinfo : EIATTR_KPARAM_INFO
	.align		4
.L_26:
        /*0058*/ 	.byte	0x04, 0x17
        /*005a*/ 	.short	(.L_28 - .L_27)
.L_27:
        /*005c*/ 	.word	0x00000000
        /*0060*/ 	.short	0x0008
        /*0062*/ 	.short	0x002c
        /*0064*/ 	.byte	0x00, 0xf0, 0x11, 0x00


	//----- nvinfo : EIATTR_KPARAM_INFO
	.align		4
.L_28:
        /*0068*/ 	.byte	0x04, 0x17
        /*006a*/ 	.short	(.L_30 - .L_29)
.L_29:
        /*006c*/ 	.word	0x00000000
        /*0070*/ 	.short	0x0007
        /*0072*/ 	.short	0x0028
        /*0074*/ 	.byte	0x00, 0xf0, 0x11, 0x00


	//----- nvinfo : EIATTR_KPARAM_INFO
	.align		4
.L_30:
        /*0078*/ 	.byte	0x04, 0x17
        /*007a*/ 	.short	(.L_32 - .L_31)
.L_31:
        /*007c*/ 	.word	0x00000000
        /*0080*/ 	.short	0x0006
        /*0082*/ 	.short	0x0024
        /*0084*/ 	.byte	0x00, 0xf0, 0x11, 0x00


	//----- nvinfo : EIATTR_KPARAM_INFO
	.align		4
.L_32:
        /*0088*/ 	.byte	0x04, 0x17
        /*008a*/ 	.short	(.L_34 - .L_33)
.L_33:
        /*008c*/ 	.word	0x00000000
        /*0090*/ 	.short	0x0005
        /*0092*/ 	.short	0x0020
        /*0094*/ 	.byte	0x00, 0xf0, 0x11, 0x00


	//----- nvinfo : EIATTR_KPARAM_INFO
	.align		4
.L_34:
        /*0098*/ 	.byte	0x04, 0x17
        /*009a*/ 	.short	(.L_36 - .L_35)
.L_35:
        /*009c*/ 	.word	0x00000000
        /*00a0*/ 	.short	0x0004
        /*00a2*/ 	.short	0x001c
        /*00a4*/ 	.byte	0x00, 0xf0, 0x11, 0x00


	//----- nvinfo : EIATTR_KPARAM_INFO
	.align		4
.L_36:
        /*00a8*/ 	.byte	0x04, 0x17
        /*00aa*/ 	.short	(.L_38 - .L_37)
.L_37:
        /*00ac*/ 	.word	0x00000000
        /*00b0*/ 	.short	0x0003
        /*00b2*/ 	.short	0x0018
        /*00b4*/ 	.byte	0x00, 0xf0, 0x11, 0x00


	//----- nvinfo : EIATTR_KPARAM_INFO
	.align		4
.L_38:
        /*00b8*/ 	.byte	0x04, 0x17
        /*00ba*/ 	.short	(.L_40 - .L_39)
.L_39:
        /*00bc*/ 	.word	0x00000000
        /*00c0*/ 	.short	0x0002
        /*00c2*/ 	.short	0x0010
        /*00c4*/ 	.byte	0x00, 0xf4, 0x21, 0x00


	//----- nvinfo : EIATTR_KPARAM_INFO
	.align		4
.L_40:
        /*00c8*/ 	.byte	0x04, 0x17
        /*00ca*/ 	.short	(.L_42 - .L_41)
.L_41:
        /*00cc*/ 	.word	0x00000000
        /*00d0*/ 	.short	0x0001
        /*00d2*/ 	.short	0x0008
        /*00d4*/ 	.byte	0x00, 0xf4, 0x21, 0x00


	//----- nvinfo : EIATTR_KPARAM_INFO
	.align		4
.L_42:
        /*00d8*/ 	.byte	0x04, 0x17
        /*00da*/ 	.short	(.L_44 - .L_43)
.L_43:
        /*00dc*/ 	.word	0x00000000
        /*00e0*/ 	.short	0x0000
        /*00e2*/ 	.short	0x0000
        /*00e4*/ 	.byte	0x00, 0xf4, 0x21, 0x00


	//----- nvinfo : EIATTR_EXPLICIT_CLUSTER
	.align		4
.L_44:
        /*00e8*/ 	.byte	0x01, 0x3e
	.zero		2


	//----- nvinfo : EIATTR_CTA_PER_CLUSTER
	.align		4
        /*00ec*/ 	.byte	0x04, 0x3d
        /*00ee*/ 	.short	(.L_46 - .L_45)
.L_45:
        /*00f0*/ 	.word	0x00000004
        /*00f4*/ 	.word	0x00000001
        /*00f8*/ 	.word	0x00000001


	//----- nvinfo : EIATTR_AT_ENTRY_FRAGMENTS
	.align		4
.L_46:
        /*00fc*/ 	.byte	0x04, 0x4f
        /*00fe*/ 	.short	(.L_48 - .L_47)


	//   ....[0]....
.L_47:
        /*0100*/ 	.word	0x00000004


	//----- nvinfo : EIATTR_RESERVED_SMEM_USED
	.align		4
.L_48:
        /*0104*/ 	.byte	0x01, 0x41
	.zero		2


	//----- nvinfo : EIATTR_SPARSE_MMA_MASK
	.align		4
        /*0108*/ 	.byte	0x03, 0x50
        /*010a*/ 	.short	0x0000


	//----- nvinfo : EIATTR_TCGEN05_1CTA_USED
	.align		4
        /*010c*/ 	.byte	0x01, 0x51
	.zero		2


	//----- nvinfo : EIATTR_MAXREG_COUNT
	.align		4
        /*0110*/ 	.byte	0x03, 0x1b
        /*0112*/ 	.short	0x00ff


	//----- nvinfo : EIATTR_NUM_BARRIERS
	.align		4
        /*0114*/ 	.byte	0x02, 0x4c
        /*0116*/ 	.byte	0x01
	.zero		1


	//----- nvinfo : EIATTR_ANNOTATIONS
	.align		4
        /*0118*/ 	.byte	0x04, 0x55
        /*011a*/ 	.short	(.L_50 - .L_49)


	//   ....[0]....
.L_49:
        /*011c*/ 	.word	0x00000001
        /*0120*/ 	.byte	0x30, 0x0a, 0x00, 0x00, 0x01, 0x00, 0x00, 0x00, 0x60, 0x55, 0x00, 0x00, 0x01, 0x00, 0x00, 0x00
        /* <DEDUP_REMOVED lines=20> */
        /*0270*/ 	.byte	0xd0, 0xab, 0x00, 0x00, 0x01, 0x00, 0x00, 0x00, 0xf0, 0xab, 0x00, 0x00


	//----- nvinfo : EIATTR_INT_WARP_WIDE_INSTR_OFFSETS
	.align		4
.L_50:
        /*027c*/ 	.byte	0x04, 0x31
        /*027e*/ 	.short	(.L_52 - .L_51)


	//   ....[0]....
.L_51:
        /*0280*/ 	.word	0x00000d20


	//   ....[1]....
        /*0284*/ 	.word	0x00000d30


	//   ....[2]....
        /*0288*/ 	.word	0x000037e0


	//   ....[3]....
        /*028c*/ 	.word	0x0000b9e0


	//   ....[4]....
        /*0290*/ 	.word	0x0000ba30


	//----- nvinfo : EIATTR_COOP_GROUP_MASK_REGIDS
	.align		4
.L_52:
        /*0294*/ 	.byte	0x04, 0x29
        /*0296*/ 	.short	(.L_54 - .L_53)


	//   ....[0]....
.L_53:
        /*0298*/ 	.word	0xffffffff


	//   ....[1]....
        /*029c*/ 	.word	0xffffffff


	//   ....[2]....
        /*02a0*/ 	.word	0xffffffff


	//   ....[3]....
        /*02a4*/ 	.word	0xffffffff


	//----- nvinfo : EIATTR_COOP_GROUP_INSTR_OFFSETS
	.align		4
.L_54:
        /*02a8*/ 	.byte	0x04, 0x28
        /*02aa*/ 	.short	(.L_56 - .L_55)


	//   ....[0]....
.L_55:
        /*02ac*/ 	.word	0x00000080


	//   ....[1]....
        /*02b0*/ 	.word	0x00000330


	//   ....[2]....
        /*02b4*/ 	.word	0x0000b880


	//   ....[3]....
        /*02b8*/ 	.word	0x0000bae0


	//----- nvinfo : EIATTR_VRC_CTA_INIT_COUNT
	.align		4
.L_56:
        /*02bc*/ 	.byte	0x02, 0x4a
        /*02be*/ 	.byte	0x80
	.zero		1


	//----- nvinfo : EIATTR_MBARRIER_INSTR_OFFSETS
	.align		4
        /*02c0*/ 	.byte	0x04, 0x39
        /*02c2*/ 	.short	(.L_58 - .L_57)


	//   ....[0]....
.L_57:
        /*02c4*/ 	.word	0x00000e30
        /*02c8*/ 	.word	0x000000ff
        /*02cc*/ 	.word	0x00000000
        /*02d0*/ 	.short	0x0100
        /*02d2*/ 	.byte	0x06
	.zero		1


	//   ....[1]....
        /*02d4*/ 	.word	0x00003800
        /*02d8*/ 	.word	0x000000ff
        /*02dc*/ 	.word	0x00006008
        /*02e0*/ 	.short	0x0100
        /*02e2*/ 	.byte	0x09
	.zero		1


	//   ....[2]....
        /*02e4*/ 	.word	0x00006e50
        /*02e8*/ 	.word	0x000000ff
        /*02ec*/ 	.word	0x00000000
        /*02f0*/ 	.short	0x010a
        /*02f2*/ 	.byte	0x06
	.zero		1


	//   ....[3]....
        /*02f4*/ 	.word	0x0000abb0
        /*02f8*/ 	.word	0x000000ff
        /*02fc*/ 	.word	0x00000000
        /*0300*/ 	.short	0x010a
        /*0302*/ 	.byte	0x06
	.zero		1


	//   ....[4]....
        /*0304*/ 	.word	0x0000ac40
        /*0308*/ 	.word	0x000000ff
        /*030c*/ 	.word	0x00006000
        /*0310*/ 	.short	0x0108
        /*0312*/ 	.byte	0x09
	.zero		1


	//   ....[5]....
        /*0314*/ 	.word	0x0000ad20
        /*0318*/ 	.word	0x000000ff
        /*031c*/ 	.word	0x00006008
        /*0320*/ 	.short	0x0108
        /*0322*/ 	.byte	0x09
	.zero		1


	//   ....[6]....
        /*0324*/ 	.word	0x0000bb00
        /*0328*/ 	.word	0x000000ff
        /*032c*/ 	.word	0x00000000
        /*0330*/ 	.short	0x010a
        /*0332*/ 	.byte	0x06
	.zero		1


	//   ....[7]....
        /*0334*/ 	.word	0x0000bb30
        /*0338*/ 	.word	0x000000ff
        /*033c*/ 	.word	0x00000000
        /*0340*/ 	.short	0x010a
        /*0342*/ 	.byte	0x06
	.zero		1


	//----- nvinfo : EIATTR_NUM_MBARRIERS
	.align		4
.L_58:
        /*0344*/ 	.byte	0x03, 0x38
        /*0346*/ 	.short	0x0002


	//----- nvinfo : EIATTR_EXIT_INSTR_OFFSETS
	.align		4
        /*0348*/ 	.byte	0x04, 0x1c
        /*034a*/ 	.short	(.L_60 - .L_59)


	//   ....[0]....
.L_59:
        /*034c*/ 	.word	0x0000baf0


	//----- nvinfo : EIATTR_REQNTID
	.align		4
.L_60:
        /*0350*/ 	.byte	0x04, 0x10
        /*0352*/ 	.short	(.L_62 - .L_61)
.L_61:
        /*0354*/ 	.word	0x00000080
        /*0358*/ 	.word	0x00000001
        /*035c*/ 	.word	0x00000001


	//----- nvinfo : EIATTR_CRS_STACK_SIZE
	.align		4
.L_62:
        /*0360*/ 	.byte	0x04, 0x1e
        /*0362*/ 	.short	(.L_64 - .L_63)
.L_63:
        /*0364*/ 	.word	0x00000000


	//----- nvinfo : EIATTR_CBANK_PARAM_SIZE
	.align		4
.L_64:
        /*0368*/ 	.byte	0x03, 0x19
        /*036a*/ 	.short	0x0050


	//----- nvinfo : EIATTR_PARAM_CBANK
	.align		4
        /*036c*/ 	.byte	0x04, 0x0a
        /*036e*/ 	.short	(.L_66 - .L_65)
	.align		4
.L_65:
        /*0370*/ 	.word	index@(.nv.constant0.matmul_kernel)
        /*0374*/ 	.short	0x0380
        /*0376*/ 	.short	0x0050


	//----- nvinfo : EIATTR_SW_WAR
	.align		4
.L_66:
        /*0378*/ 	.byte	0x04, 0x36
        /*037a*/ 	.short	(.L_68 - .L_67)
.L_67:
        /*037c*/ 	.word	0x00000008
.L_68:


//--------------------- .nv.compat                --------------------------
	.section	.nv.compat,"",@"SHT_CUDA_COMPAT_INFO"
	.align	4
        /*0000*/ 	.byte	0x02, 0x02, 0x02, 0x00, 0x02, 0x05, 0x05, 0x00, 0x02, 0x03, 0x00, 0x00, 0x02, 0x06, 0x01, 0x00


//--------------------- .nv.callgraph             --------------------------
	.section	.nv.callgraph,"",@"SHT_CUDA_CALLGRAPH"
	.align	4
	.sectionentsize	8
	.align		4
        /*0000*/ 	.word	0x00000000
	.align		4
        /*0004*/ 	.word	0xffffffff
	.align		4
        /*0008*/ 	.word	0x00000000
	.align		4
        /*000c*/ 	.word	0xfffffffe
	.align		4
        /*0010*/ 	.word	0x00000000
	.align		4
        /*0014*/ 	.word	0xfffffffd
	.align		4
        /*0018*/ 	.word	0x00000000
	.align		4
        /*001c*/ 	.word	0xfffffffc


//--------------------- .text.matmul_kernel       --------------------------
	.section	.text.matmul_kernel,"ax",@progbits
	.align	128
        .global         matmul_kernel
        .type           matmul_kernel,@function
        .size           matmul_kernel,(.L_x_20 - matmul_kernel)
        .other          matmul_kernel,@"STO_CUDA_ENTRY STV_DEFAULT"
matmul_kernel:
.text.matmul_kernel:
[----:B------:R-:W0:Y:S01]  /*0000*/  LDC R1, c[0x0][0x37c] ;  /* 0x0000df00ff017b82 */ /* 0x000e220000000800 */
[----:B------:R-:W1:Y:S01]  /*0010*/  S2R R0, SR_TID.X ;  /* 0x0000000000007919 */ /* 0x000e620000002100 */
[----:B0-----:R-:W-:Y:S01]  /*0020*/  VIADD R1, R1, 0xffffffb8 ;  /* 0xffffffb801017836 */ /* 0x001fe20000000000 */
[----:B------:R-:W0:Y:S01]  /*0030*/  LDCU.64 UR20, c[0x0][0x358] ;  /* 0x00006b00ff1477ac */ /* 0x000e220008000a00 */
[----:B-1----:R-:W-:-:S13]  /*0040*/  ISETP.GE.U32.AND P0, PT, R0, 0x20, PT ;  /* 0x000000200000780c */ /* 0x002fda0003f06070 */
[----:B------:R-:W-:Y:S02]  /*0050*/  VOTEU.ANY UP0, P0 ;  /* 0x0000000000ff7886 */ /* 0x000fe40000000100 */
[----:B------:R-:W-:Y:S05]  /*0060*/  BRA.U UP0, `(.L_x_0) ;  /* 0x0000000100b47547 */ /* 0x000fea000b800000 */
[----:B------:R-:W1:Y:S01]  /*0070*/  S2UR UR6, SR_CgaCtaId ;  /* 0x00000000000679c3 */ /* 0x000e620000008800 */
[----:B------:R-:W-:Y:S01]  /*0080*/  NOP ;  /* 0x0000000000007918 */ /* 0x000fe20000000000 */
[----:B------:R-:W-:Y:S02]  /*0090*/  UMOV UR4, 0x40 ;  /* 0x0000004000047882 */ /* 0x000fe40000000000 */
[----:B-1----:R-:W-:-:S09]  /*00a0*/  ULEA UR4, UR6, UR4, 0x18 ;  /* 0x0000000406047291 */ /* 0x002fd2000f8ec0ff */
[----:B------:R-:W1:Y:S01]  /*00b0*/  LDS.U8 R0, [UR4] ;  /* 0x00000004ff007984 */ /* 0x000e620008000000 */
[----:B------:R-:W-:Y:S02]  /*00c0*/  UMOV UR4, 0x400 ;  /* 0x0000040000047882 */ /* 0x000fe40000000000 */
[----:B------:R-:W-:Y:S01]  /*00d0*/  ULEA UR4, UR6, UR4, 0x18 ;  /* 0x0000000406047291 */ /* 0x000fe2000f8ec0ff */
[----:B-1----:R-:W-:-:S13]  /*00e0*/  ISETP.NE.AND P0, PT, R0, RZ, PT ;  /* 0x000000ff0000720c */ /* 0x002fda0003f05270 */
[----:B------:R-:W-:Y:S05]  /*00f0*/  @P0 BRA `(.L_x_1) ;  /* 0x0000000000780947 */ /* 0x000fea0003800000 */
[----:B------:R-:W-:-:S13]  /*0100*/  ELECT P0, URZ, PT ;  /* 0x0000000000ff782f */ /* 0x000fda0003800000 */
[----:B------:R-:W-:Y:S05]  /*0110*/  @!P0 BRA `(.L_x_2) ;  /* 0x0000000000808947 */ /* 0x000fea0003800000 */
[----:B------:R-:W-:Y:S01]  /*0120*/  UMOV UR5, 0x1 ;  /* 0x0000000100057882 */ /* 0x000fe20000000000 */
[----:B------:R-:W-:-:S04]  /*0130*/  IMAD.MOV.U32 R4, RZ, RZ, 0x1 ;  /* 0x00000001ff047424 */ /* 0x000fc800078e00ff */
[----:B------:R-:W-:Y:S04]  /*0140*/  DEPBAR.LE SB1, 0x36 ;  /* 0x00009d800000791a */ /* 0x000fe80000000000 */
[----:B------:R-:W1:Y:S02]  /*0150*/  UTCATOMSWS.FIND_AND_SET.ALIGN UP1, UR5, UR5 ;  /* 0x00000005000575e3 */ /* 0x000e640008020800 */
[----:B-1----:R-:W-:-:S04]  /*0160*/  PLOP3.LUT P0, PT, PT, PT, UP1, 0x80, 0x8 ;  /* 0x000000000008781c */ /* 0x002fc80003f0f018 */
[----:B------:R-:W-:-:S04]  /*0170*/  SEL R0, RZ, 0xffffffff, !P0 ;  /* 0xffffffffff007807 */ /* 0x000fc80004000000 */
[----:B------:R-:W-:Y:S01]  /*0180*/  ISETP.NE.AND P0, PT, R0, RZ, PT ;  /* 0x000000ff0000720c */ /* 0x000fe20003f05270 */
[----:B------:R-:W-:-:S12]  /*0190*/  IMAD.U32 R0, RZ, RZ, UR5 ;  /* 0x00000005ff007e24 */ /* 0x000fd8000f8e00ff */
[----:B------:R-:W-:Y:S05]  /*01a0*/  @P0 BRA `(.L_x_3) ;  /* 0x0000000000240947 */ /* 0x000fea0003800000 */
.L_x_4:
[----:B------:R-:W-:Y:S05]  /*01b0*/  NANOSLEEP 0x64 ;  /* 0x000000640000795d */ /* 0x000fea0003800000 */
[----:B------:R-:W-:-:S05]  /*01c0*/  UMOV UR5, 0x1 ;  /* 0x0000000100057882 */ /* 0x000fca0000000000 */
[----:B------:R-:W-:Y:S04]  /*01d0*/  DEPBAR.LE SB1, 0x36 ;  /* 0x00009d800000791a */ /* 0x000fe80000000000 */
[----:B------:R-:W1:Y:S02]  /*01e0*/  UTCATOMSWS.FIND_AND_SET.ALIGN UP1, UR5, UR5 ;  /* 0x00000005000575e3 */ /* 0x000e640008020800 */
[----:B-1----:R-:W-:-:S04]  /*01f0*/  PLOP3.LUT P0, PT, PT, PT, UP1, 0x80, 0x8 ;  /* 0x000000000008781c */ /* 0x002fc80003f0f018 */
[----:B------:R-:W-:-:S04]  /*0200*/  SEL R0, RZ, 0xffffffff, !P0 ;  /* 0xffffffffff007807 */ /* 0x000fc80004000000 */
[----:B------:R-:W-:Y:S01]  /*0210*/  ISETP.NE.AND P0, PT, R0, RZ, PT ;  /* 0x000000ff0000720c */ /* 0x000fe20003f05270 */
[----:B------:R-:W-:-:S12]  /*0220*/  IMAD.U32 R0, RZ, RZ, UR5 ;  /* 0x00000005ff007e24 */ /* 0x000fd8000f8e00ff */
[----:B------:R-:W-:Y:S05]  /*0230*/  @!P0 BRA `(.L_x_4) ;  /* 0xfffffffc00dc8947 */ /* 0x000fea000383ffff */
.L_x_3:
[----:B------:R-:W-:Y:S01]  /*0240*/  VIADD R3, R0, 0x10 ;  /* 0x0000001000037836 */ /* 0x000fe20000000000 */
[----:B------:R-:W-:Y:S01]  /*0250*/  UMOV UR5, 0x50 ;  /* 0x0000005000057882 */ /* 0x000fe20000000000 */
[----:B------:R-:W-:Y:S01]  /*0260*/  SHF.L.U32 R2, R4, R0, RZ ;  /* 0x0000000004027219 */ /* 0x000fe200000006ff */
[----:B------:R-:W-:Y:S01]  /*0270*/  ULEA UR5, UR6, UR5, 0x18 ;  /* 0x0000000506057291 */ /* 0x000fe2000f8ec0ff */
[----:B------:R-:W-:Y:S01]  /*0280*/  IMAD.SHL.U32 R0, R0, 0x20, RZ ;  /* 0x0000002000007824 */ /* 0x000fe200078e00ff */
[----:B------:R-:W-:-:S04]  /*0290*/  SHF.L.U32 R3, R4, R3, RZ ;  /* 0x0000000304037219 */ /* 0x000fc800000006ff */
[----:B------:R-:W-:-:S05]  /*02a0*/  LOP3.LUT R2, R3, R2, RZ, 0xfc, !PT ;  /* 0x0000000203027212 */ /* 0x000fca00078efcff */
[----:B------:R1:W-:Y:S04]  /*02b0*/  ATOMS.OR RZ, [UR5], R2 ;  /* 0x00000002ffff798c */ /* 0x0003e8000b000005 */
[----:B------:R1:W-:Y:S01]  /*02c0*/  STS [UR4], R0 ;  /* 0x00000000ff007988 */ /* 0x0003e20008000804 */
[----:B------:R-:W-:Y:S05]  /*02d0*/  BRA `(.L_x_2) ;  /* 0x0000000000107947 */ /* 0x000fea0003800000 */
.L_x_1:
[----:B------:R-:W-:Y:S01]  /*02e0*/  IMAD.MOV.U32 R0, RZ, RZ, -0x1 ;  /* 0xffffffffff007424 */ /* 0x000fe200078e00ff */
[----:B------:R-:W-:-:S04]  /*02f0*/  MOV R2, 0x320 ;  /* 0x0000032000027802 */ /* 0x000fc80000000f00 */
[----:B------:R1:W-:Y:S03]  /*0300*/  STS [UR4], R0 ;  /* 0x00000000ff007988 */ /* 0x0003e60008000804 */
[----:B01----:R-:W-:Y:S05]  /*0310*/  CALL.REL.NOINC `($__internal_1_$__cuda_sm10x_tcgen05_guardrail_trap_phase_invalid_during_alloc) ;  /* 0x000000b8001c7944 */ /* 0x003fea0003c00000 */
.L_x_2:
[----:B------:R-:W-:Y:S05]  /*0320*/  WARPSYNC.ALL ;  /* 0x0000000000007948 */ /* 0x000fea0003800000 */
[----:B------:R-:W-:Y:S01]  /*0330*/  NOP ;  /* 0x0000000000007918 */ /* 0x000fe20000000000 */
.L_x_0:
[----:B------:R-:W2:Y:S08]  /*0340*/  LDC.64 R118, c[0x0][0x398] ;  /* 0x0000e600ff767b82 */ /* 0x000eb00000000a00 */
[----:B------:R-:W3:Y:S02]  /*0350*/  S2UR UR5, SR_CgaSize ;  /* 0x00000000000579c3 */ /* 0x000ee40000008a00 */
[----:B---3--:R-:W-:-:S12]  /*0360*/  UIMAD UR5, UR5, -0xa0, URZ ;  /* 0xffffff60050578a4 */ /* 0x008fd8000f8e02ff */
[----:B------:R-:W3:Y:S01]  /*0370*/  LDCU UR5, c[0x0][UR5+0x2b0] ;  /* 0x00005600050577ac */ /* 0x000ee20008000800 */
[----:B------:R-:W4:Y:S01]  /*0380*/  S2R R194, SR_TID.X ;  /* 0x0000000000c27919 */ /* 0x000f220000002100 */
[----:B------:R-:W-:Y:S01]  /*0390*/  PRMT R135, RZ, 0x7610, R135 ;  /* 0x00007610ff877816 */ /* 0x000fe20000000087 */
[----:B------:R-:W5:Y:S01]  /*03a0*/  LDCU.64 UR12, c[0x0][0x3a8] ;  /* 0x00007500ff0c77ac */ /* 0x000f620008000a00 */
[----:B------:R-:W1:Y:S01]  /*03b0*/  S2R R199, SR_CgaCtaId ;  /* 0x0000000000c77919 */ /* 0x000e620000008800 */
[----:B------:R-:W-:Y:S01]  /*03c0*/  PRMT R134, RZ, 0x7610, R134 ;  /* 0x00007610ff867816 */ /* 0x000fe20000000086 */
[----:B------:R-:W0:Y:S01]  /*03d0*/  S2UR UR4, SR_CTAID.X ;  /* 0x00000000000479c3 */ /* 0x000e220000002500 */
[----:B------:R-:W3:Y:S01]  /*03e0*/  LDCU UR22, c[0x0][0x3a0] ;  /* 0x00007400ff1677ac */ /* 0x000ee20008000800 */
[----:B------:R-:W0:Y:S01]  /*03f0*/  LDCU UR11, c[0x0][0x3a4] ;  /* 0x00007480ff0b77ac */ /* 0x000e220008000800 */
[----:B------:R-:W0:Y:S01]  /*0400*/  LDCU.128 UR16, c[0x0][0x380] ;  /* 0x00007000ff1077ac */ /* 0x000e220008000c00 */
[----:B-----5:R-:W-:-:S02]  /*0410*/  IMAD.U32 R13, RZ, RZ, UR12 ;  /* 0x0000000cff0d7e24 */ /* 0x020fc4000f8e00ff */
[----:B-12---:R-:W-:Y:S01]  /*0420*/  VIADD R0, R119, 0x7f ;  /* 0x0000007f77007836 */ /* 0x006fe20000000000 */
[----:B---3--:R-:W-:Y:S01]  /*0430*/  UIADD3 UR24, UPT, UPT, UR22, 0x7f, URZ ;  /* 0x0000007f16187890 */ /* 0x008fe2000fffe0ff */
[----:B------:R-:W-:-:S03]  /*0440*/  IMAD.U32 R15, RZ, RZ, UR12 ;  /* 0x0000000cff0f7e24 */ /* 0x000fc6000f8e00ff */
[----:B------:R-:W-:Y:S01]  /*0450*/  SHF.R.S32.HI R3, RZ, 0x1f, R0 ;  /* 0x0000001fff037819 */ /* 0x000fe20000011400 */
[----:B------:R-:W-:Y:S01]  /*0460*/  UISETP.GT.AND UP1, UPT, UR24, 0x7f, UPT ;  /* 0x0000007f1800788c */ /* 0x000fe2000bf24270 */
[----:B0-----:R-:W-:Y:S01]  /*0470*/  I2FP.F32.U32 R5, UR4 ;  /* 0x0000000400057c45 */ /* 0x001fe20008201000 */
[----:B------:R-:W0:Y:S01]  /*0480*/  S2UR UR4, SR_CgaCtaId ;  /* 0x00000000000479c3 */ /* 0x000e220000008800 */
[----:B------:R-:W-:Y:S02]  /*0490*/  LEA.HI R3, R3, R0, RZ, 0x7 ;  /* 0x0000000003037211 */ /* 0x000fe400078f38ff */
[----:B----4-:R-:W-:Y:S01]  /*04a0*/  SHF.R.U32.HI R105, RZ, 0x6, R194 ;  /* 0x00000006ff697819 */ /* 0x010fe200000116c2 */
[----:B------:R-:W-:Y:S01]  /*04b0*/  FMUL R5, R5, UR5 ;  /* 0x0000000505057c20 */ /* 0x000fe20008400000 */
[----:B------:R-:W-:Y:S01]  /*04c0*/  SHF.R.S32.HI R3, RZ, 0x7, R3 ;  /* 0x00000007ff037819 */ /* 0x000fe20000011403 */
[----:B------:R-:W-:Y:S01]  /*04d0*/  UMOV UR5, 0x1 ;  /* 0x0000000100057882 */ /* 0x000fe20000000000 */
[----:B------:R-:W-:-:S02]  /*04e0*/  SGXT.U32 R105, R105, 0x1 ;  /* 0x000000016969781a */ /* 0x000fc40000000000 */
[----:B------:R-:W-:Y:S01]  /*04f0*/  LOP3.LUT R238, R194, 0x7f, RZ, 0xc0, !PT ;  /* 0x0000007fc2ee7812 */ /* 0x000fe200078ec0ff */
[----:B------:R-:W-:Y:S01]  /*0500*/  IMAD.SHL.U32 R4, R3, 0x8, RZ ;  /* 0x0000000803047824 */ /* 0x000fe200078e00ff */
[----:B------:R-:W-:Y:S01]  /*0510*/  F2I.U32.TRUNC.NTZ R5, R5 ;  /* 0x0000000500057305 */ /* 0x000fe2000020f000 */
[----:B------:R-:W-:Y:S01]  /*0520*/  BAR.SYNC.DEFER_BLOCKING 0x0 ;  /* 0x0000000000007b1d */ /* 0x000fe20000010000 */
[----:B------:R-:W-:Y:S02]  /*0530*/  ISETP.NE.U32.AND P3, PT, R238, RZ, PT ;  /* 0x000000ffee00720c */ /* 0x000fe40003f65070 */
[----:B------:R-:W-:-:S04]  /*0540*/  IABS R7, R4 ;  /* 0x0000000400077213 */ /* 0x000fc80000000000 */
[----:B------:R-:W1:Y:S08]  /*0550*/  I2F.RP R0, R7 ;  /* 0x0000000700007306 */ /* 0x000e700000209400 */
[----:B-1----:R-:W1:Y:S02]  /*0560*/  MUFU.RCP R0, R0 ;  /* 0x0000000000007308 */ /* 0x002e640000001000 */
[----:B-1----:R-:W-:Y:S01]  /*0570*/  VIADD R2, R0, 0xffffffe ;  /* 0x0ffffffe00027836 */ /* 0x002fe20000000000 */
[----:B------:R-:W-:-:S05]  /*0580*/  IABS R0, R5 ;  /* 0x0000000500007213 */ /* 0x000fca0000000000 */
[----:B------:R1:W2:Y:S02]  /*0590*/  F2I.FTZ.U32.TRUNC.NTZ R3, R2 ;  /* 0x0000000200037305 */ /* 0x0002a4000021f000 */
[----:B-1----:R-:W-:Y:S02]  /*05a0*/  IMAD.MOV.U32 R2, RZ, RZ, RZ ;  /* 0x000000ffff027224 */ /* 0x002fe400078e00ff */
[----:B--2---:R-:W-:-:S04]  /*05b0*/  IMAD.MOV R6, RZ, RZ, -R3 ;  /* 0x000000ffff067224 */ /* 0x004fc800078e0a03 */
[----:B------:R-:W-:Y:S01]  /*05c0*/  IMAD R9, R6, R7, RZ ;  /* 0x0000000706097224 */ /* 0x000fe200078e02ff */
[----:B------:R-:W-:-:S03]  /*05d0*/  IABS R6, R4 ;  /* 0x0000000400067213 */ /* 0x000fc60000000000 */
[----:B------:R-:W-:-:S04]  /*05e0*/  IMAD.HI.U32 R3, R3, R9, R2 ;  /* 0x0000000903037227 */ /* 0x000fc800078e0002 */
[----:B------:R-:W-:Y:S02]  /*05f0*/  IMAD.MOV R2, RZ, RZ, -R6 ;  /* 0x000000ffff027224 */ /* 0x000fe400078e0a06 */
[----:B------:R-:W-:-:S04]  /*0600*/  IMAD.HI.U32 R3, R3, R0, RZ ;  /* 0x0000000003037227 */ /* 0x000fc800078e00ff */
[----:B------:R-:W-:-:S05]  /*0610*/  IMAD R0, R3, R2, R0 ;  /* 0x0000000203007224 */ /* 0x000fca00078e0200 */
[----:B------:R-:W-:-:S13]  /*0620*/  ISETP.GT.U32.AND P1, PT, R7, R0, PT ;  /* 0x000000000700720c */ /* 0x000fda0003f24070 */
[----:B------:R-:W-:Y:S02]  /*0630*/  @!P1 IMAD.IADD R0, R0, 0x1, -R7 ;  /* 0x0000000100009824 */ /* 0x000fe400078e0a07 */
[----:B------:R-:W-:Y:S01]  /*0640*/  @!P1 VIADD R3, R3, 0x1 ;  /* 0x0000000103039836 */ /* 0x000fe20000000000 */
[----:B------:R-:W-:Y:S02]  /*0650*/  ISETP.NE.AND P1, PT, R4, RZ, PT ;  /* 0x000000ff0400720c */ /* 0x000fe40003f25270 */
[----:B------:R-:W-:Y:S02]  /*0660*/  ISETP.GE.U32.AND P0, PT, R0, R7, PT ;  /* 0x000000070000720c */ /* 0x000fe40003f06070 */
[----:B------:R-:W-:-:S04]  /*0670*/  LOP3.LUT R0, R5, R4, RZ, 0x3c, !PT ;  /* 0x0000000405007212 */ /* 0x000fc800078e3cff */
[----:B------:R-:W-:Y:S01]  /*0680*/  ISETP.GE.AND P2, PT, R0, RZ, PT ;  /* 0x000000ff0000720c */ /* 0x000fe20003f46270 */
[----:B------:R-:W-:-:S06]  /*0690*/  VIADD R0, R118, 0x3f ;  /* 0x0000003f76007836 */ /* 0x000fcc0000000000 */
[----:B------:R-:W-:-:S04]  /*06a0*/  @P0 VIADD R3, R3, 0x1 ;  /* 0x0000000103030836 */ /* 0x000fc80000000000 */
[----:B------:R-:W-:Y:S01]  /*06b0*/  IMAD.MOV.U32 R2, RZ, RZ, R3 ;  /* 0x000000ffff027224 */ /* 0x000fe200078e0003 */
[----:B------:R-:W-:-:S03]  /*06c0*/  SHF.R.S32.HI R3, RZ, 0x1f, R0 ;  /* 0x0000001fff037819 */ /* 0x000fc60000011400 */
[----:B------:R-:W-:Y:S01]  /*06d0*/  @!P2 IMAD.MOV R2, RZ, RZ, -R2 ;  /* 0x000000ffff02a224 */ /* 0x000fe200078e0a02 */
[----:B------:R-:W-:Y:S02]  /*06e0*/  @!P1 LOP3.LUT R2, RZ, R4, RZ, 0x33, !PT ;  /* 0x00000004ff029212 */ /* 0x000fe400078e33ff */
[----:B------:R-:W-:-:S03]  /*06f0*/  LEA.HI R3, R3, R0, RZ, 0x6 ;  /* 0x0000000003037211 */ /* 0x000fc600078f30ff */
[----:B------:R-:W-:Y:S02]  /*0700*/  IMAD.SHL.U32 R6, R2, 0x8, RZ ;  /* 0x0000000802067824 */ /* 0x000fe400078e00ff */
[----:B------:R-:W-:-:S03]  /*0710*/  IMAD.MOV R2, RZ, RZ, -R2 ;  /* 0x000000ffff027224 */ /* 0x000fc600078e0a02 */
[----:B------:R-:W-:Y:S01]  /*0720*/  LEA.HI.SX32 R3, R3, -R6, 0x1a ;  /* 0x8000000603037211 */ /* 0x000fe200078fd2ff */
[----:B------:R-:W-:-:S03]  /*0730*/  IMAD R8, R4, R2, R5 ;  /* 0x0000000204087224 */ /* 0x000fc600078e0205 */
[----:B------:R-:W-:-:S04]  /*0740*/  VIMNMX R11, PT, PT, R3, 0x8, PT ;  /* 0x00000008030b7848 */ /* 0x000fc80003fe0100 */
[-C--:B------:R-:W-:Y:S02]  /*0750*/  IABS R7, R11.reuse ;  /* 0x0000000b00077213 */ /* 0x080fe40000000000 */
[----:B------:R-:W-:Y:S02]  /*0760*/  IABS R4, R11 ;  /* 0x0000000b00047213 */ /* 0x000fe40000000000 */
[----:B------:R-:W1:Y:S08]  /*0770*/  I2F.RP R0, R7 ;  /* 0x0000000700007306 */ /* 0x000e700000209400 */
[----:B-1----:R-:W1:Y:S02]  /*0780*/  MUFU.RCP R0, R0 ;  /* 0x0000000000007308 */ /* 0x002e640000001000 */
[----:B-1----:R-:W-:-:S02]  /*0790*/  VIADD R3, R0, 0xffffffe ;  /* 0x0ffffffe00037836 */ /* 0x002fc40000000000 */
[----:B------:R-:W-:-:S04]  /*07a0*/  IMAD.MOV R0, RZ, RZ, -R4 ;  /* 0x000000ffff007224 */ /* 0x000fc800078e0a04 */
[----:B------:R-:W1:Y:S02]  /*07b0*/  F2I.FTZ.U32.TRUNC.NTZ R3, R3 ;  /* 0x0000000300037305 */ /* 0x000e64000021f000 */
[----:B-1----:R-:W-:-:S04]  /*07c0*/  IMAD.MOV R9, RZ, RZ, -R3 ;  /* 0x000000ffff097224 */ /* 0x002fc800078e0a03 */
[----:B------:R-:W-:Y:S01]  /*07d0*/  IMAD.MOV.U32 R2, RZ, RZ, R9 ;  /* 0x000000ffff027224 */ /* 0x000fe200078e0009 */
[----:B------:R-:W-:-:S03]  /*07e0*/  IABS R9, R8 ;  /* 0x0000000800097213 */ /* 0x000fc60000000000 */
[----:B------:R-:W-:Y:S02]  /*07f0*/  IMAD R5, R2, R7, RZ ;  /* 0x0000000702057224 */ /* 0x000fe400078e02ff */
[----:B------:R-:W-:-:S04]  /*0800*/  IMAD.MOV.U32 R2, RZ, RZ, RZ ;  /* 0x000000ffff027224 */ /* 0x000fc800078e00ff */
[----:B------:R-:W-:Y:S01]  /*0810*/  IMAD.HI.U32 R2, R3, R5, R2 ;  /* 0x0000000503027227 */ /* 0x000fe200078e0002 */
[----:B------:R-:W-:-:S05]  /*0820*/  LOP3.LUT R5, R194, 0x3f, RZ, 0xc0, !PT ;  /* 0x0000003fc2057812 */ /* 0x000fca00078ec0ff */
[----:B------:R-:W-:Y:S01]  /*0830*/  IMAD.HI.U32 R136, R2, R9, RZ ;  /* 0x0000000902887227 */ /* 0x000fe200078e00ff */
[----:B------:R-:W-:-:S03]  /*0840*/  IABS R2, R118 ;  /* 0x0000007600027213 */ /* 0x000fc60000000000 */
[----:B------:R-:W-:Y:S02]  /*0850*/  IMAD R0, R136, R0, R9 ;  /* 0x0000000088007224 */ /* 0x000fe400078e0209 */
[----:B------:R-:W-:-:S03]  /*0860*/  IMAD.MOV.U32 R9, RZ, RZ, R2 ;  /* 0x000000ffff097224 */ /* 0x000fc600078e0002 */
[----:B------:R-:W-:Y:S01]  /*0870*/  ISETP.GT.U32.AND P1, PT, R7, R0, PT ;  /* 0x000000000700720c */ /* 0x000fe20003f24070 */
[----:B------:R-:W1:-:S12]  /*0880*/  I2F.RP R4, R9 ;  /* 0x0000000900047306 */ /* 0x000e580000209400 */
[----:B------:R-:W-:Y:S02]  /*0890*/  @!P1 IMAD.IADD R0, R0, 0x1, -R7 ;  /* 0x0000000100009824 */ /* 0x000fe400078e0a07 */
[----:B------:R-:W-:Y:S01]  /*08a0*/  @!P1 VIADD R136, R136, 0x1 ;  /* 0x0000000188889836 */ /* 0x000fe20000000000 */
[----:B------:R-:W-:Y:S01]  /*08b0*/  ISETP.NE.AND P1, PT, R11, RZ, PT ;  /* 0x000000ff0b00720c */ /* 0x000fe20003f25270 */
[----:B-1----:R-:W1:Y:S01]  /*08c0*/  MUFU.RCP R4, R4 ;  /* 0x0000000400047308 */ /* 0x002e620000001000 */
[----:B------:R-:W-:Y:S01]  /*08d0*/  ISETP.GE.U32.AND P0, PT, R0, R7, PT ;  /* 0x000000070000720c */ /* 0x000fe20003f06070 */
[----:B------:R-:W-:Y:S01]  /*08e0*/  IMAD.U32 R7, RZ, RZ, UR12 ;  /* 0x0000000cff077e24 */ /* 0x000fe2000f8e00ff */
[----:B------:R-:W-:-:S04]  /*08f0*/  LOP3.LUT R0, R8, R11, RZ, 0x3c, !PT ;  /* 0x0000000b08007212 */ /* 0x000fc800078e3cff */
[----:B------:R-:W-:-:S07]  /*0900*/  ISETP.GE.AND P2, PT, R0, RZ, PT ;  /* 0x000000ff0000720c */ /* 0x000fce0003f46270 */
[----:B------:R-:W-:Y:S02]  /*0910*/  @P0 VIADD R136, R136, 0x1 ;  /* 0x0000000188880836 */ /* 0x000fe40000000000 */
[----:B-1----:R-:W-:-:S04]  /*0920*/  VIADD R2, R4, 0xffffffe ;  /* 0x0ffffffe04027836 */ /* 0x002fc80000000000 */
[----:B------:R-:W-:Y:S01]  /*0930*/  @!P2 IMAD.MOV R136, RZ, RZ, -R136 ;  /* 0x000000ffff88a224 */ /* 0x000fe200078e0a88 */
[----:B------:R-:W-:Y:S01]  /*0940*/  @!P1 LOP3.LUT R136, RZ, R11, RZ, 0x33, !PT ;  /* 0x0000000bff889212 */ /* 0x000fe200078e33ff */
[----:B------:R1:W2:Y:S01]  /*0950*/  F2I.FTZ.U32.TRUNC.NTZ R3, R2 ;  /* 0x0000000200037305 */ /* 0x0002a2000021f000 */
[----:B------:R-:W-:-:S03]  /*0960*/  ISETP.NE.AND P1, PT, R118, RZ, PT ;  /* 0x000000ff7600720c */ /* 0x000fc60003f25270 */
[----:B------:R-:W-:-:S04]  /*0970*/  IMAD.MOV R0, RZ, RZ, -R136 ;  /* 0x000000ffff007224 */ /* 0x000fc800078e0a88 */
[----:B------:R-:W-:Y:S01]  /*0980*/  IMAD R0, R11, R0, R8 ;  /* 0x000000000b007224 */ /* 0x000fe200078e0208 */
[----:B------:R-:W-:Y:S01]  /*0990*/  LOP3.LUT R8, R105, 0x8, RZ, 0xfc, !PT ;  /* 0x0000000869087812 */ /* 0x000fe200078efcff */
[----:B-1----:R-:W-:Y:S02]  /*09a0*/  IMAD.MOV.U32 R2, RZ, RZ, RZ ;  /* 0x000000ffff027224 */ /* 0x002fe400078e00ff */
[----:B------:R-:W-:Y:S02]  /*09b0*/  IMAD.IADD R0, R6, 0x1, R0 ;  /* 0x0000000106007824 */ /* 0x000fe400078e0200 */
[----:B------:R-:W-:Y:S02]  /*09c0*/  IMAD.U32 R11, RZ, RZ, UR12 ;  /* 0x0000000cff0b7e24 */ /* 0x000fe4000f8e00ff */
[----:B------:R-:W-:Y:S01]  /*09d0*/  IMAD R10, R0, 0x40, R5 ;  /* 0x00000040000a7824 */ /* 0x000fe200078e0205 */
[----:B------:R-:W-:Y:S01]  /*09e0*/  MOV R0, 0x400 ;  /* 0x0000040000007802 */ /* 0x000fe20000000f00 */
[----:B--2---:R-:W-:-:S03]  /*09f0*/  IMAD.MOV R4, RZ, RZ, -R3 ;  /* 0x000000ffff047224 */ /* 0x004fc600078e0a03 */
[----:B------:R-:W-:Y:S01]  /*0a00*/  R2UR UR9, R0 ;  /* 0x00000000000972ca */ /* 0x000fe200000e0000 */
[----:B------:R-:W-:Y:S01]  /*0a10*/  IMAD R5, R4, R9, RZ ;  /* 0x0000000904057224 */ /* 0x000fe200078e02ff */
[----:B------:R-:W-:Y:S01]  /*0a20*/  IABS R4, R10 ;  /* 0x0000000a00047213 */ /* 0x000fe20000000000 */
[----:B------:R-:W-:Y:S01]  /*0a30*/  STL [R1+0x20], R10 ;  /* 0x0000200a01007387 */ /* 0x000fe20000100800 */
[----:B------:R-:W-:Y:S01]  /*0a40*/  ISETP.GE.AND P2, PT, R10, RZ, PT ;  /* 0x000000ff0a00720c */ /* 0x000fe20003f46270 */
[----:B------:R-:W-:-:S04]  /*0a50*/  IMAD.HI.U32 R2, R3, R5, R2 ;  /* 0x0000000503027227 */ /* 0x000fc800078e0002 */
[----:B------:R-:W-:Y:S01]  /*0a60*/  IMAD.MOV.U32 R0, RZ, RZ, R4 ;  /* 0x000000ffff007224 */ /* 0x000fe200078e0004 */
[----:B------:R-:W-:Y:S01]  /*0a70*/  SHF.R.U32.HI R4, RZ, 0x5, R194 ;  /* 0x00000005ff047819 */ /* 0x000fe200000116c2 */
[----:B------:R-:W-:Y:S02]  /*0a80*/  IMAD.U32 R5, RZ, RZ, UR12 ;  /* 0x0000000cff057e24 */ /* 0x000fe4000f8e00ff */
[----:B0-----:R-:W-:Y:S01]  /*0a90*/  ULEA UR9, UR4, UR9, 0x18 ;  /* 0x0000000904097291 */ /* 0x001fe2000f8ec0ff */
[----:B------:R-:W-:Y:S01]  /*0aa0*/  IMAD.HI.U32 R2, R2, R0, RZ ;  /* 0x0000000002027227 */ /* 0x000fe200078e00ff */
[----:B------:R-:W-:Y:S02]  /*0ab0*/  R2UR UR7, R4 ;  /* 0x00000000040772ca */ /* 0x000fe400000e0000 */
[----:B------:R-:W-:Y:S01]  /*0ac0*/  UIADD3 UR6, UPT, UPT, UR9, 0x6000, URZ ;  /* 0x0000600009067890 */ /* 0x000fe2000fffe0ff */
[----:B------:R-:W-:Y:S02]  /*0ad0*/  IMAD.MOV R2, RZ, RZ, -R2 ;  /* 0x000000ffff027224 */ /* 0x000fe400078e0a02 */
[----:B------:R-:W-:-:S02]  /*0ae0*/  IMAD R4, R105, UR12, RZ ;  /* 0x0000000c69047c24 */ /* 0x000fc4000f8e02ff */
[----:B------:R-:W0:Y:S01]  /*0af0*/  LDS R3, [UR9] ;  /* 0x00000009ff037984 */ /* 0x000e220008000800 */
[C---:B------:R-:W-:Y:S01]  /*0b00*/  IMAD R0, R9.reuse, R2, R0 ;  /* 0x0000000209007224 */ /* 0x040fe200078e0200 */
[----:B------:R-:W-:Y:S01]  /*0b10*/  SHF.R.U32.HI R2, RZ, 0x6, R194 ;  /* 0x00000006ff027819 */ /* 0x000fe200000116c2 */
[----:B------:R-:W-:Y:S03]  /*0b20*/  BAR.SYNC.DEFER_BLOCKING 0x0 ;  /* 0x0000000000007b1d */ /* 0x000fe60000010000 */
[----:B------:R-:W-:Y:S01]  /*0b30*/  ISETP.GT.U32.AND P0, PT, R9, R0, PT ;  /* 0x000000000900720c */ /* 0x000fe20003f04070 */
[----:B------:R-:W-:-:S04]  /*0b40*/  USHF.L.U32 UR4, UR7, 0x15, URZ ;  /* 0x0000001507047899 */ /* 0x000fc800080006ff */
[----:B------:R-:W-:-:S08]  /*0b50*/  ULOP3.LUT UR4, UR4, 0x600000, URZ, 0xc0, !UPT ;  /* 0x0060000004047892 */ /* 0x000fd0000f8ec0ff */
[----:B------:R-:W-:-:S05]  /*0b60*/  @!P0 IMAD.IADD R0, R0, 0x1, -R9 ;  /* 0x0000000100008824 */ /* 0x000fca00078e0a09 */
[----:B------:R-:W-:-:S13]  /*0b70*/  ISETP.GT.U32.AND P0, PT, R9, R0, PT ;  /* 0x000000000900720c */ /* 0x000fda0003f04070 */
[----:B------:R-:W-:Y:S01]  /*0b80*/  @!P0 IMAD.IADD R0, R0, 0x1, -R9 ;  /* 0x0000000100008824 */ /* 0x000fe200078e0a09 */
[----:B------:R-:W-:Y:S01]  /*0b90*/  PLOP3.LUT P0, PT, PT, PT, UP1, 0x80, 0x8 ;  /* 0x000000000008781c */ /* 0x000fe20003f0f018 */
[----:B------:R-:W-:Y:S01]  /*0ba0*/  IMAD.U32 R9, RZ, RZ, UR12 ;  /* 0x0000000cff097e24 */ /* 0x000fe2000f8e00ff */
[----:B0-----:R-:W-:Y:S01]  /*0bb0*/  R2UR UR8, R3 ;  /* 0x00000000030872ca */ /* 0x001fe200000e0000 */
[----:B------:R-:W-:Y:S02]  /*0bc0*/  IMAD.U32 R3, RZ, RZ, UR12 ;  /* 0x0000000cff037e24 */ /* 0x000fe4000f8e00ff */
[----:B------:R-:W-:Y:S01]  /*0bd0*/  IMAD.MOV.U32 R177, RZ, RZ, R0 ;  /* 0x000000ffffb17224 */ /* 0x000fe200078e0000 */
[----:B------:R-:W-:Y:S01]  /*0be0*/  SGXT.U32 R0, R2, 0x1 ;  /* 0x000000010200781a */ /* 0x000fe20000000000 */
[----:B------:R-:W-:Y:S02]  /*0bf0*/  IMAD R34, R3, 0x2, R4 ;  /* 0x0000000203227824 */ /* 0x000fe400078e0204 */
[----:B------:R-:W-:Y:S01]  /*0c00*/  @!P2 IMAD.MOV R177, RZ, RZ, -R177 ;  /* 0x000000ffffb1a224 */ /* 0x000fe200078e0ab1 */
[----:B------:R-:W-:Y:S01]  /*0c10*/  @!P1 LOP3.LUT R177, RZ, R118, RZ, 0x33, !PT ;  /* 0x00000076ffb19212 */ /* 0x000fe200078e33ff */
[----:B------:R-:W-:Y:S01]  /*0c20*/  IMAD R64, R5, 0x2, R34 ;  /* 0x0000000205407824 */ /* 0x000fe200078e0222 */
[----:B------:R-:W-:-:S02]  /*0c30*/  ISETP.LT.AND P0, PT, R0, UR22, P0 ;  /* 0x0000001600007c0c */ /* 0x000fc40008701270 */
[----:B------:R-:W-:Y:S01]  /*0c40*/  PLOP3.LUT P1, PT, PT, PT, UP1, 0x80, 0x8 ;  /* 0x000000000008781c */ /* 0x000fe20003f2f018 */
[----:B------:R-:W-:Y:S01]  /*0c50*/  IMAD R94, R7, 0x2, R64 ;  /* 0x00000002075e7824 */ /* 0x000fe200078e0240 */
[----:B------:R-:W-:-:S03]  /*0c60*/  UIADD3 UR10, UPT, UPT, UR8, UR4, URZ ;  /* 0x00000004080a7290 */ /* 0x000fc6000fffe0ff */
[----:B------:R-:W-:Y:S01]  /*0c70*/  IMAD R6, R9, 0x2, R94 ;  /* 0x0000000209067824 */ /* 0x000fe200078e025e */
[----:B------:R-:W-:Y:S08]  /*0c80*/  BRA.U UP0, `(.L_x_5) ;  /* 0x0000000100187547 */ /* 0x000ff0000b800000 */
[----:B------:R-:W-:Y:S01]  /*0c90*/  ELECT P2, URZ, PT ;  /* 0x0000000000ff782f */ /* 0x000fe20003840000 */
[----:B------:R-:W-:Y:S01]  /*0ca0*/  IMAD.MOV.U32 R0, RZ, RZ, 0x1 ;  /* 0x00000001ff007424 */ /* 0x000fe200078e00ff */
[----:B------:R-:W-:Y:S11]  /*0cb0*/  UVIRTCOUNT.DEALLOC.SMPOOL 0x80 ;  /* 0x000000800000784c */ /* 0x000ff60000000000 */
[----:B------:R-:W-:-:S04]  /*0cc0*/  @P2 MOV R2, 0x40 ;  /* 0x0000004000022802 */ /* 0x000fc80000000f00 */
[----:B------:R-:W-:-:S05]  /*0cd0*/  @P2 LEA R3, R199, R2, 0x18 ;  /* 0x00000002c7032211 */ /* 0x000fca00078ec0ff */
[----:B------:R0:W-:Y:S02]  /*0ce0*/  @P2 STS.U8 [R3], R0 ;  /* 0x0000000003002388 */ /* 0x0001e40000000000 */
.L_x_5:
[----:B------:R-:W-:Y:S01]  /*0cf0*/  STTM.16dp32bit_t0_t15.x16 tmem[UR10], RZ ;  /* 0x000000ff000079ed */ /* 0x000fe20008a0000a */
[----:B------:R-:W-:Y:S01]  /*0d00*/  STTM.16dp32bit_t16_t31.x16 tmem[UR10+0x10], RZ ;  /* 0x000010ff000079ed */ /* 0x000fe20008a2000a */
[----:B------:R-:W1:Y:S02]  /*0d10*/  FENCE.VIEW.ASYNC.T ;  /* 0x00000000000073c6 */ /* 0x000e640000000200 */
[----:B-1----:R-:W-:Y:S01]  /*0d20*/  VOTEU.ALL UP2, P3 ;  /* 0x0000000000ff7886 */ /* 0x002fe20001840000 */
[----:B------:R-:W-:Y:S01]  /*0d30*/  VOTEU.ALL UP3, P3 ;  /* 0x0000000000ff7886 */ /* 0x000fe20001860000 */
[----:B------:R-:W-:Y:S01]  /*0d40*/  IMAD R177, R177, UR11, RZ ;  /* 0x0000000bb1b17c24 */ /* 0x000fe2000f8e02ff */
[----:B------:R-:W-:Y:S01]  /*0d50*/  ISETP.LT.AND P1, PT, R8, UR22, P1 ;  /* 0x0000001608007c0c */ /* 0x000fe20008f21270 */
[----:B------:R-:W-:Y:S01]  /*0d60*/  IMAD R36, R11, 0x2, R6 ;  /* 0x000000020b247824 */ /* 0x000fe200078e0206 */
[----:B------:R-:W-:-:S04]  /*0d70*/  @!UP2 UIADD3 UR14, UPT, UPT, -UR5, 0x100000, URZ ;  /* 0x00100000050ea890 */ /* 0x000fc8000fffe1ff */
[----:B------:R-:W-:Y:S02]  /*0d80*/  @!UP2 USHF.L.U32 UR15, UR14, 0xb, URZ ;  /* 0x0000000b0e0fa899 */ /* 0x000fe400080006ff */
[----:B------:R-:W-:Y:S01]  /*0d90*/  @!UP2 USHF.L.U32 UR14, UR14, 0x1, URZ ;  /* 0x000000010e0ea899 */ /* 0x000fe200080006ff */
[----:B------:R-:W-:Y:S01]  /*0da0*/  BAR.SYNC.DEFER_BLOCKING 0x0 ;  /* 0x0000000000007b1d */ /* 0x000fe20000010000 */
[----:B------:R-:W-:Y:S01]  /*0db0*/  IADD3 R179, P2, PT, R177, UR16, RZ ;  /* 0x00000010b1b37c10 */ /* 0x000fe2000ff5e0ff */
[----:B------:R-:W-:-:S03]  /*0dc0*/  IMAD R66, R13, 0x2, R36 ;  /* 0x000000020d427824 */ /* 0x000fc600078e0224 */
[----:B------:R-:W-:Y:S01]  /*0dd0*/  LEA.HI.X.SX32 R177, R177, UR17, 0x1, P2 ;  /* 0x00000011b1b17c11 */ /* 0x000fe200090f0eff */
[----:B------:R-:W-:Y:S01]  /*0de0*/  IMAD R8, R5, 0x4, R66 ;  /* 0x0000000405087824 */ /* 0x000fe200078e0242 */
[-C--:B0-----:R-:W-:Y:S02]  /*0df0*/  IADD3 R0, P2, PT, R4, R179.reuse, RZ ;  /* 0x000000b304007210 */ /* 0x081fe40007f5e0ff */
[----:B------:R-:W-:Y:S02]  /*0e00*/  IADD3 R2, P4, PT, R6, R179, RZ ;  /* 0x000000b306027210 */ /* 0x000fe40007f9e0ff */
[-C--:B------:R-:W-:Y:S01]  /*0e10*/  LEA.HI.X.SX32 R3, R4, R177.reuse, 0x1, P2 ;  /* 0x000000b104037211 */ /* 0x080fe200010f0eff */
[----:B------:R-:W0:Y:S02]  /*0e20*/  FENCE.VIEW.ASYNC.S ;  /* 0x00000000000073c6 */ /* 0x000e240000000000 */
[----:B0-----:R-:W0:Y:S01]  /*0e30*/  @!UP3 SYNCS.EXCH.64 URZ, [UR6], UR14 ;  /* 0x0000000e06ffb5b2 */ /* 0x001e220008000100 */
[----:B------:R-:W-:Y:S01]  /*0e40*/  IMAD.U32 R5, RZ, RZ, UR12 ;  /* 0x0000000cff057e24 */ /* 0x000fe2000f8e00ff */
[----:B------:R-:W-:Y:S01]  /*0e50*/  LEA.HI.X.SX32 R4, R6, R177, 0x1, P4 ;  /* 0x000000b106047211 */ /* 0x000fe200020f0eff */
[----:B------:R-:W-:-:S02]  /*0e60*/  IMAD R40, R15, 0x2, R8 ;  /* 0x000000020f287824 */ /* 0x000fc400078e0208 */
[----:B------:R-:W-:Y:S02]  /*0e70*/  @P0 IMAD.MOV.U32 R6, RZ, RZ, R0 ;  /* 0x000000ffff060224 */ /* 0x000fe400078e0000 */
[----:B------:R-:W-:Y:S01]  /*0e80*/  @P0 IMAD.MOV.U32 R7, RZ, RZ, R3 ;  /* 0x000000ffff070224 */ /* 0x000fe200078e0003 */
[----:B0-----:R-:W-:Y:S01]  /*0e90*/  BAR.SYNC.DEFER_BLOCKING 0x0 ;  /* 0x0000000000007b1d */ /* 0x001fe20000010000 */
[----:B------:R-:W-:Y:S02]  /*0ea0*/  IMAD.U32 R95, RZ, RZ, UR12 ;  /* 0x0000000cff5f7e24 */ /* 0x000fe4000f8e00ff */
[----:B------:R-:W-:Y:S02]  /*0eb0*/  IMAD R70, R5, 0x2, R40 ;  /* 0x0000000205467824 */ /* 0x000fe400078e0228 */
[----:B------:R-:W-:Y:S02]  /*0ec0*/  IMAD.U32 R10, RZ, RZ, UR12 ;  /* 0x0000000cff0a7e24 */ /* 0x000fe4000f8e00ff */
[----:B------:R-:W-:Y:S01]  /*0ed0*/  IMAD R95, R95, 0x2, R70 ;  /* 0x000000025f5f7824 */ /* 0x000fe200078e0246 */
[----:B------:R-:W-:-:S03]  /*0ee0*/  LOP3.LUT R12, R105, 0x10, RZ, 0xfc, !PT ;  /* 0x00000010690c7812 */ /* 0x000fc600078efcff */
[----:B------:R-:W-:Y:S01]  /*0ef0*/  IMAD R10, R10, 0x2, R95 ;  /* 0x000000020a0a7824 */ /* 0x000fe200078e025f */
[----:B------:R-:W-:-:S03]  /*0f00*/  LOP3.LUT R9, R105, 0x18, RZ, 0xfc, !PT ;  /* 0x0000001869097812 */ /* 0x000fc600078efcff */
[----:B------:R-:W-:Y:S01]  /*0f10*/  IMAD R42, R5, 0x2, R10 ;  /* 0x00000002052a7824 */ /* 0x000fe200078e020a */
[----:B------:R0:W2:Y:S01]  /*0f20*/  @P0 LDG.E.U8 R135, desc[UR20][R6.64] ;  /* 0x0000001406870981 */ /* 0x0000a2000c1e1100 */
[----:B------:R-:W-:Y:S01]  /*0f30*/  PLOP3.LUT P0, PT, PT, PT, UP1, 0x80, 0x8 ;  /* 0x000000000008781c */ /* 0x000fe20003f0f018 */
[----:B0-----:R-:W-:Y:S02]  /*0f40*/  @P1 IMAD.MOV.U32 R6, RZ, RZ, R2 ;  /* 0x000000ffff061224 */ /* 0x001fe400078e0002 */
[----:B------:R-:W-:-:S05]  /*0f50*/  @P1 IMAD.MOV.U32 R7, RZ, RZ, R4 ;  /* 0x000000ffff071224 */ /* 0x000fca00078e0004 */
[----:B------:R0:W3:Y:S01]  /*0f60*/  @P1 LDG.E.U8 R134, desc[UR20][R6.64] ;  /* 0x0000001406861981 */ /* 0x0000e2000c1e1100 */
[----:B------:R-:W-:Y:S01]  /*0f70*/  PLOP3.LUT P1, PT, PT, PT, UP1, 0x80, 0x8 ;  /* 0x000000000008781c */ /* 0x000fe20003f2f018 */
[----:B------:R-:W-:Y:S01]  /*0f80*/  IMAD.U32 R13, RZ, RZ, UR12 ;  /* 0x0000000cff0d7e24 */ /* 0x000fe2000f8e00ff */
[----:B------:R-:W-:Y:S02]  /*0f90*/  ISETP.LT.AND P0, PT, R12, UR22, P0 ;  /* 0x000000160c007c0c */ /* 0x000fe40008701270 */
[----:B------:R-:W-:Y:S01]  /*0fa0*/  ISETP.LT.AND P1, PT, R9, UR22, P1 ;  /* 0x0000001609007c0c */ /* 0x000fe20008f21270 */
[----:B------:R-:W-:Y:S01]  /*0fb0*/  IMAD.U32 R9, RZ, RZ, UR12 ;  /* 0x0000000cff097e24 */ /* 0x000fe2000f8e00ff */
[-C--:B------:R-:W-:Y:S02]  /*0fc0*/  IADD3 R5, P2, PT, R8, R179.reuse, RZ ;  /* 0x000000b308057210 */ /* 0x080fe40007f5e0ff */
[----:B------:R-:W-:Y:S01]  /*0fd0*/  PRMT R137, RZ, 0x7610, R137 ;  /* 0x00007610ff897816 */ /* 0x000fe20000000089 */
[----:B0-----:R-:W-:Y:S01]  /*0fe0*/  IMAD.U32 R7, RZ, RZ, UR12 ;  /* 0x0000000cff077e24 */ /* 0x001fe2000f8e00ff */
[----:B------:R-:W-:-:S02]  /*0ff0*/  IADD3 R6, P4, PT, R10, R179, RZ ;  /* 0x000000b30a067210 */ /* 0x000fc40007f9e0ff */
[----:B------:R-:W-:Y:S01]  /*1000*/  PRMT R138, RZ, 0x7610, R138 ;  /* 0x00007610ff8a7816 */ /* 0x000fe2000000008a */
[----:B------:R-:W-:Y:S01]  /*1010*/  IMAD R68, R7, 0x2, R42 ;  /* 0x0000000207447824 */ /* 0x000fe200078e022a */
[-C--:B------:R-:W-:Y:S02]  /*1020*/  LEA.HI.X.SX32 R7, R8, R177.reuse, 0x1, P2 ;  /* 0x000000b108077211 */ /* 0x080fe400010f0eff */
[----:B------:R-:W-:Y:S01]  /*1030*/  LEA.HI.X.SX32 R8, R10, R177, 0x1, P4 ;  /* 0x000000b10a087211 */ /* 0x000fe200020f0eff */
[----:B------:R-:W-:Y:S02]  /*1040*/  IMAD R12, R9, 0x4, R68 ;  /* 0x00000004090c7824 */ /* 0x000fe400078e0244 */
[----:B------:R-:W-:Y:S02]  /*1050*/  @P0 IMAD.MOV.U32 R10, RZ, RZ, R5 ;  /* 0x000000ffff0a0224 */ /* 0x000fe400078e0005 */
[----:B------:R-:W-:Y:S02]  /*1060*/  IMAD R46, R13, 0x2, R12 ;  /* 0x000000020d2e7824 */ /* 0x000fe400078e020c */
[----:B------:R-:W-:-:S02]  /*1070*/  @P0 IMAD.MOV.U32 R11, RZ, RZ, R7 ;  /* 0x000000ffff0b0224 */ /* 0x000fc400078e0007 */
[----:B------:R-:W-:-:S03]  /*1080*/  IMAD R72, R9, 0x2, R46 ;  /* 0x0000000209487824 */ /* 0x000fc600078e022e */
[----:B------:R0:W4:Y:S01]  /*1090*/  @P0 LDG.E.U8 R137, desc[UR20][R10.64] ;  /* 0x000000140a890981 */ /* 0x000122000c1e1100 */
[----:B------:R-:W-:Y:S02]  /*10a0*/  IMAD R96, R13, 0x2, R72 ;  /* 0x000000020d607824 */ /* 0x000fe400078e0248 */
[----:B------:R-:W-:Y:S02]  /*10b0*/  IMAD.U32 R15, RZ, RZ, UR12 ;  /* 0x0000000cff0f7e24 */ /* 0x000fe4000f8e00ff */
[----:B------:R-:W-:Y:S02]  /*10c0*/  IMAD R14, R9, 0x2, R96 ;  /* 0x00000002090e7824 */ /* 0x000fe400078e0260 */
[----:B0-----:R-:W-:Y:S02]  /*10d0*/  @P1 IMAD.MOV.U32 R10, RZ, RZ, R6 ;  /* 0x000000ffff0a1224 */ /* 0x001fe400078e0006 */
[----:B------:R-:W-:Y:S01]  /*10e0*/  @P1 IMAD.MOV.U32 R11, RZ, RZ, R8 ;  /* 0x000000ffff0b1224 */ /* 0x000fe200078e0008 */
[----:B------:R-:W-:Y:S01]  /*10f0*/  LOP3.LUT R17, R105, 0x20, RZ, 0xfc, !PT ;  /* 0x0000002069117812 */ /* 0x000fe200078efcff */
[----:B------:R-:W-:Y:S01]  /*1100*/  IMAD R48, R15, 0x2, R14 ;  /* 0x000000020f307824 */ /* 0x000fe200078e020e */
[----:B------:R-:W-:-:S02]  /*1110*/  PLOP3.LUT P0, PT, PT, PT, UP1, 0x80, 0x8 ;  /* 0x000000000008781c */ /* 0x000fc40003f0f018 */
[----:B------:R0:W5:Y:S01]  /*1120*/  @P1 LDG.E.U8 R138, desc[UR20][R10.64] ;  /* 0x000000140a8a1981 */ /* 0x000162000c1e1100 */
[----:B------:R-:W-:Y:S02]  /*1130*/  LOP3.LUT R16, R105, 0x28, RZ, 0xfc, !PT ;  /* 0x0000002869107812 */ /* 0x000fe400078efcff */
[----:B------:R-:W-:Y:S02]  /*1140*/  PLOP3.LUT P1, PT, PT, PT, UP1, 0x80, 0x8 ;  /* 0x000000000008781c */ /* 0x000fe40003f2f018 */
[----:B------:R-:W-:Y:S01]  /*1150*/  ISETP.LT.AND P0, PT, R17, UR22, P0 ;  /* 0x0000001611007c0c */ /* 0x000fe20008701270 */
[----:B------:R-:W-:Y:S01]  /*1160*/  IMAD.U32 R17, RZ, RZ, UR12 ;  /* 0x0000000cff117e24 */ /* 0x000fe2000f8e00ff */
[----:B------:R-:W-:Y:S02]  /*1170*/  ISETP.LT.AND P1, PT, R16, UR22, P1 ;  /* 0x0000001610007c0c */ /* 0x000fe40008f21270 */
[-C--:B------:R-:W-:Y:S01]  /*1180*/  IADD3 R9, P2, PT, R12, R179.reuse, RZ ;  /* 0x000000b30c097210 */ /* 0x080fe20007f5e0ff */
[----:B0-----:R-:W-:Y:S01]  /*1190*/  IMAD.U32 R11, RZ, RZ, UR12 ;  /* 0x0000000cff0b7e24 */ /* 0x001fe2000f8e00ff */
[----:B------:R-:W-:-:S02]  /*11a0*/  IADD3 R10, P4, PT, R14, R179, RZ ;  /* 0x000000b30e0a7210 */ /* 0x000fc40007f9e0ff */
[----:B------:R-:W-:Y:S01]  /*11b0*/  PRMT R139, RZ, 0x7610, R139 ;  /* 0x00007610ff8b7816 */ /* 0x000fe2000000008b */
[----:B------:R-:W-:Y:S01]  /*11c0*/  IMAD R74, R11, 0x2, R48 ;  /* 0x000000020b4a7824 */ /* 0x000fe200078e0230 */
[-C--:B------:R-:W-:Y:S02]  /*11d0*/  LEA.HI.X.SX32 R11, R12, R177.reuse, 0x1, P2 ;  /* 0x000000b10c0b7211 */ /* 0x080fe400010f0eff */
[----:B------:R-:W-:Y:S01]  /*11e0*/  LEA.HI.X.SX32 R12, R14, R177, 0x1, P4 ;  /* 0x000000b10e0c7211 */ /* 0x000fe200020f0eff */
[----:B------:R-:W-:Y:S01]  /*11f0*/  IMAD R16, R13, 0x4, R74 ;  /* 0x000000040d107824 */ /* 0x000fe200078e024a */
[----:B------:R-:W-:Y:S01]  /*1200*/  PRMT R140, RZ, 0x7610, R140 ;  /* 0x00007610ff8c7816 */ /* 0x000fe2000000008c */
[----:B------:R-:W-:Y:S02]  /*1210*/  @P0 IMAD.MOV.U32 R14, RZ, RZ, R9 ;  /* 0x000000ffff0e0224 */ /* 0x000fe400078e0009 */
[----:B------:R-:W-:Y:S02]  /*1220*/  IMAD R50, R17, 0x2, R16 ;  /* 0x0000000211327824 */ /* 0x000fe400078e0210 */
[----:B------:R-:W-:-:S02]  /*1230*/  @P0 IMAD.MOV.U32 R15, RZ, RZ, R11 ;  /* 0x000000ffff0f0224 */ /* 0x000fc400078e000b */
[----:B------:R-:W-:-:S03]  /*1240*/  IMAD R76, R13, 0x2, R50 ;  /* 0x000000020d4c7824 */ /* 0x000fc600078e0232 */
[----:B------:R0:W2:Y:S01]  /*1250*/  @P0 LDG.E.U8 R139, desc[UR20][R14.64] ;  /* 0x000000140e8b0981 */ /* 0x0000a2000c1e1100 */
        /* <DEDUP_REMOVED lines=8> */
[----:B------:R0:W2:Y:S01]  /*12e0*/  @P1 LDG.E.U8 R140, desc[UR20][R14.64] ;  /* 0x000000140e8c1981 */ /* 0x0000a2000c1e1100 */
        /* <DEDUP_REMOVED lines=10> */
[-C--:B------:R-:W-:Y:S01]  /*1390*/  LEA.HI.X.SX32 R15, R16, R177.reuse, 0x1, P2 ;  /* 0x000000b1100f7211 */ /* 0x080fe200010f0eff */
[----:B------:R-:W-:Y:S01]  /*13a0*/  IMAD.U32 R101, RZ, RZ, UR12 ;  /* 0x0000000cff657e24 */ /* 0x000fe2000f8e00ff */
[----:B------:R-:W-:Y:S01]  /*13b0*/  LEA.HI.X.SX32 R16, R18, R177, 0x1, P4 ;  /* 0x000000b112107211 */ /* 0x000fe200020f0eff */
[----:B------:R-:W-:Y:S01]  /*13c0*/  IMAD R20, R17, 0x4, R78 ;  /* 0x0000000411147824 */ /* 0x000fe200078e024e */
[----:B------:R-:W-:Y:S01]  /*13d0*/  PRMT R142, RZ, 0x7610, R142 ;  /* 0x00007610ff8e7816 */ /* 0x000fe2000000008e */
[----:B------:R-:W-:Y:S02]  /*13e0*/  @P0 IMAD.MOV.U32 R18, RZ, RZ, R13 ;  /* 0x000000ffff120224 */ /* 0x000fe400078e000d */
[----:B------:R-:W-:Y:S02]  /*13f0*/  IMAD R54, R21, 0x2, R20 ;  /* 0x0000000215367824 */ /* 0x000fe400078e0214 */
[----:B------:R-:W-:-:S02]  /*1400*/  @P0 IMAD.MOV.U32 R19, RZ, RZ, R15 ;  /* 0x000000ffff130224 */ /* 0x000fc400078e000f */
[----:B------:R-:W-:Y:S02]  /*1410*/  IMAD R82, R17, 0x2, R54 ;  /* 0x0000000211527824 */ /* 0x000fe400078e0236 */
[----:B------:R-:W-:Y:S01]  /*1420*/  IMAD.U32 R22, RZ, RZ, UR12 ;  /* 0x0000000cff167e24 */ /* 0x000fe2000f8e00ff */
[----:B------:R0:W2:Y:S01]  /*1430*/  @P0 LDG.E.U8 R141, desc[UR20][R18.64] ;  /* 0x00000014128d0981 */ /* 0x0000a2000c1e1100 */
[----:B------:R-:W-:Y:S01]  /*1440*/  IMAD R101, R101, 0x2, R82 ;  /* 0x0000000265657824 */ /* 0x000fe200078e0252 */
[----:B------:R-:W-:-:S03]  /*1450*/  LOP3.LUT R24, R105, 0x40, RZ, 0xfc, !PT ;  /* 0x0000004069187812 */ /* 0x000fc600078efcff */
[----:B------:R-:W-:Y:S02]  /*1460*/  IMAD R22, R22, 0x2, R101 ;  /* 0x0000000216167824 */ /* 0x000fe400078e0265 */
[----:B0-----:R-:W-:Y:S02]  /*1470*/  @P1 IMAD.MOV.U32 R18, RZ, RZ, R14 ;  /* 0x000000ffff121224 */ /* 0x001fe400078e000e */
[----:B------:R-:W-:Y:S01]  /*1480*/  @P1 IMAD.MOV.U32 R19, RZ, RZ, R16 ;  /* 0x000000ffff131224 */ /* 0x000fe200078e0010 */
[----:B------:R-:W-:Y:S01]  /*1490*/  PLOP3.LUT P0, PT, PT, PT, UP1, 0x80, 0x8 ;  /* 0x000000000008781c */ /* 0x000fe20003f0f018 */
[----:B------:R-:W-:-:S03]  /*14a0*/  IMAD R56, R17, 0x2, R22 ;  /* 0x0000000211387824 */ /* 0x000fc600078e0216 */
[----:B------:R0:W2:Y:S01]  /*14b0*/  @P1 LDG.E.U8 R142, desc[UR20][R18.64] ;  /* 0x00000014128e1981 */ /* 0x0000a2000c1e1100 */
[----:B------:R-:W-:Y:S01]  /*14c0*/  ISETP.LT.AND P0, PT, R24, UR22, P0 ;  /* 0x0000001618007c0c */ /* 0x000fe20008701270 */
[----:B------:R-:W-:Y:S01]  /*14d0*/  IMAD.U32 R25, RZ, RZ, UR12 ;  /* 0x0000000cff197e24 */ /* 0x000fe2000f8e00ff */
[----:B------:R-:W-:Y:S02]  /*14e0*/  LOP3.LUT R23, R105, 0x48, RZ, 0xfc, !PT ;  /* 0x0000004869177812 */ /* 0x000fe400078efcff */
[----:B------:R-:W-:Y:S02]  /*14f0*/  PLOP3.LUT P1, PT, PT, PT, UP1, 0x80, 0x8 ;  /* 0x000000000008781c */ /* 0x000fe40003f2f018 */
[-C--:B------:R-:W-:Y:S02]  /*1500*/  IADD3 R17, P2, PT, R20, R179.reuse, RZ ;  /* 0x000000b314117210 */ /* 0x080fe40007f5e0ff */
[----:B------:R-:W-:Y:S01]  /*1510*/  ISETP.LT.AND P1, PT, R23, UR22, P1 ;  /* 0x0000001617007c0c */ /* 0x000fe20008f21270 */
        /* <DEDUP_REMOVED lines=17> */
[----:B------:R-:W-:Y:S02]  /*1630*/  @P1 IMAD.MOV.U32 R23, RZ, RZ, R20 ;  /* 0x000000ffff171224 */ /* 0x000fe400078e0014 */
[----:B------:R-:W-:-:S03]  /*1640*/  IMAD R60, R27, 0x2, R26 ;  /* 0x000000021b3c7824 */ /* 0x000fc600078e021a */
[----:B------:R0:W2:Y:S01]  /*1650*/  @P1 LDG.E.U8 R144, desc[UR20][R22.64] ;  /* 0x0000001416901981 */ /* 0x0000a2000c1e1100 */
[C---:B------:R-:W-:Y:S02]  /*1660*/  LOP3.LUT R29, R105.reuse, 0x50, RZ, 0xfc, !PT ;  /* 0x00000050691d7812 */ /* 0x040fe400078efcff */
[----:B------:R-:W-:Y:S02]  /*1670*/  PLOP3.LUT P0, PT, PT, PT, UP1, 0x80, 0x8 ;  /* 0x000000000008781c */ /* 0x000fe40003f0f018 */
[----:B------:R-:W-:Y:S02]  /*1680*/  LOP3.LUT R28, R105, 0x58, RZ, 0xfc, !PT ;  /* 0x00000058691c7812 */ /* 0x000fe400078efcff */
[----:B------:R-:W-:Y:S02]  /*1690*/  PLOP3.LUT P1, PT, PT, PT, UP1, 0x80, 0x8 ;  /* 0x000000000008781c */ /* 0x000fe40003f2f018 */
[----:B------:R-:W-:Y:S01]  /*16a0*/  ISETP.LT.AND P0, PT, R29, UR22, P0 ;  /* 0x000000161d007c0c */ /* 0x000fe20008701270 */
[----:B0-----:R-:W-:Y:S01]  /*16b0*/  IMAD.U32 R23, RZ, RZ, UR12 ;  /* 0x0000000cff177e24 */ /* 0x001fe2000f8e00ff */
[----:B------:R-:W-:Y:S01]  /*16c0*/  ISETP.LT.AND P1, PT, R28, UR22, P1 ;  /* 0x000000161c007c0c */ /* 0x000fe20008f21270 */
[----:B------:R-:W-:Y:S01]  /*16d0*/  IMAD.U32 R29, RZ, RZ, UR12 ;  /* 0x0000000cff1d7e24 */ /* 0x000fe2000f8e00ff */
[-C--:B------:R-:W-:Y:S01]  /*16e0*/  IADD3 R21, P2, PT, R24, R179.reuse, RZ ;  /* 0x000000b318157210 */ /* 0x080fe20007f5e0ff */
[----:B------:R-:W-:Y:S01]  /*16f0*/  IMAD R88, R23, 0x2, R60 ;  /* 0x0000000217587824 */ /* 0x000fe200078e023c */
[----:B------:R-:W-:-:S02]  /*1700*/  IADD3 R22, P4, PT, R26, R179, RZ ;  /* 0x000000b31a167210 */ /* 0x000fc40007f9e0ff */
[-C--:B------:R-:W-:Y:S01]  /*1710*/  LEA.HI.X.SX32 R23, R24, R177.reuse, 0x1, P2 ;  /* 0x000000b118177211 */ /* 0x080fe200010f0eff */
[----:B------:R-:W-:Y:S01]  /*1720*/  IMAD R28, R25, 0x4, R88 ;  /* 0x00000004191c7824 */ /* 0x000fe200078e0258 */
[----:B------:R-:W-:Y:S02]  /*1730*/  PRMT R145, RZ, 0x7610, R145 ;  /* 0x00007610ff917816 */ /* 0x000fe40000000091 */
[----:B------:R-:W-:Y:S01]  /*1740*/  LEA.HI.X.SX32 R24, R26, R177, 0x1, P4 ;  /* 0x000000b11a187211 */ /* 0x000fe200020f0eff */
[----:B------:R-:W-:Y:S01]  /*1750*/  IMAD R62, R29, 0x2, R28 ;  /* 0x000000021d3e7824 */ /* 0x000fe200078e021c */
[----:B------:R-:W-:Y:S01]  /*1760*/  PRMT R146, RZ, 0x7610, R146 ;  /* 0x00007610ff927816 */ /* 0x000fe20000000092 */
[----:B------:R-:W-:Y:S02]  /*1770*/  @P0 IMAD.MOV.U32 R26, RZ, RZ, R21 ;  /* 0x000000ffff1a0224 */ /* 0x000fe400078e0015 */
[----:B------:R-:W-:Y:S02]  /*1780*/  IMAD R86, R25, 0x2, R62 ;  /* 0x0000000219567824 */ /* 0x000fe400078e023e */
[----:B------:R-:W-:-:S02]  /*1790*/  @P0 IMAD.MOV.U32 R27, RZ, RZ, R23 ;  /* 0x000000ffff1b0224 */ /* 0x000fc400078e0017 */
[----:B------:R-:W-:Y:S01]  /*17a0*/  IMAD R104, R29, 0x2, R86 ;  /* 0x000000021d687824 */ /* 0x000fe200078e0256 */
[----:B------:R-:W-:Y:S01]  /*17b0*/  LOP3.LUT R37, R105, 0x60, RZ, 0xfc, !PT ;  /* 0x0000006069257812 */ /* 0x000fe200078efcff */
[----:B------:R-:W-:Y:S01]  /*17c0*/  IMAD.U32 R31, RZ, RZ, UR12 ;  /* 0x0000000cff1f7e24 */ /* 0x000fe2000f8e00ff */
[----:B------:R0:W2:Y:S01]  /*17d0*/  @P0 LDG.E.U8 R145, desc[UR20][R26.64] ;  /* 0x000000141a910981 */ /* 0x0000a2000c1e1100 */
[----:B------:R-:W-:Y:S01]  /*17e0*/  IMAD R30, R25, 0x2, R104 ;  /* 0x00000002191e7824 */ /* 0x000fe200078e0268 */
[----:B------:R-:W-:-:S03]  /*17f0*/  PLOP3.LUT P0, PT, PT, PT, UP1, 0x80, 0x8 ;  /* 0x000000000008781c */ /* 0x000fc60003f0f018 */
[----:B------:R-:W-:Y:S01]  /*1800*/  IMAD R100, R29, 0x2, R30 ;  /* 0x000000021d647824 */ /* 0x000fe200078e021e */
[----:B------:R-:W-:Y:S01]  /*1810*/  LOP3.LUT R32, R105, 0x70, RZ, 0xfc, !PT ;  /* 0x0000007069207812 */ /* 0x000fe200078efcff */
[----:B------:R-:W-:Y:S01]  /*1820*/  IMAD.U32 R33, RZ, RZ, UR12 ;  /* 0x0000000cff217e24 */ /* 0x000fe2000f8e00ff */
[----:B------:R-:W-:Y:S01]  /*1830*/  PLOP3.LUT P2, PT, PT, PT, UP1, 0x80, 0x8 ;  /* 0x000000000008781c */ /* 0x000fe20003f4f018 */
[----:B0-----:R-:W-:Y:S02]  /*1840*/  @P1 IMAD.MOV.U32 R26, RZ, RZ, R22 ;  /* 0x000000ffff1a1224 */ /* 0x001fe400078e0016 */
[----:B------:R-:W-:Y:S01]  /*1850*/  @P1 IMAD.MOV.U32 R27, RZ, RZ, R24 ;  /* 0x000000ffff1b1224 */ /* 0x000fe200078e0018 */
[----:B------:R-:W-:Y:S01]  /*1860*/  ISETP.LT.AND P0, PT, R37, UR22, P0 ;  /* 0x0000001625007c0c */ /* 0x000fe20008701270 */
[----:B------:R-:W-:Y:S01]  /*1870*/  IMAD R90, R31, 0x2, R100 ;  /* 0x000000021f5a7824 */ /* 0x000fe200078e0264 */
[----:B------:R-:W-:Y:S02]  /*1880*/  LOP3.LUT R35, R105, 0x68, RZ, 0xfc, !PT ;  /* 0x0000006869237812 */ /* 0x000fe400078efcff */
[----:B------:R0:W2:Y:S01]  /*1890*/  @P1 LDG.E.U8 R146, desc[UR20][R26.64] ;  /* 0x000000141a921981 */ /* 0x0000a2000c1e1100 */
[----:B------:R-:W-:-:S02]  /*18a0*/  PLOP3.LUT P1, PT, PT, PT, UP1, 0x80, 0x8 ;  /* 0x000000000008781c */ /* 0x000fc40003f2f018 */
[----:B------:R-:W-:Y:S01]  /*18b0*/  ISETP.LT.AND P2, PT, R32, UR22, P2 ;  /* 0x0000001620007c0c */ /* 0x000fe20009741270 */
[----:B------:R-:W-:Y:S01]  /*18c0*/  IMAD R32, R33, 0x4, R90 ;  /* 0x0000000421207824 */ /* 0x000fe200078e025a */
[C---:B------:R-:W-:Y:S02]  /*18d0*/  IADD3 R25, P4, PT, R28.reuse, R179, RZ ;  /* 0x000000b31c197210 */ /* 0x040fe40007f9e0ff */
[----:B------:R-:W-:Y:S01]  /*18e0*/  ISETP.LT.AND P1, PT, R35, UR22, P1 ;  /* 0x0000001623007c0c */ /* 0x000fe20008f21270 */
[----:B------:R-:W-:Y:S01]  /*18f0*/  IMAD R106, R31, 0x2, R32 ;  /* 0x000000021f6a7824 */ /* 0x000fe200078e0220 */
[----:B------:R-:W-:Y:S02]  /*1900*/  LEA.HI.X.SX32 R28, R28, R177, 0x1, P4 ;  /* 0x000000b11c1c7211 */ /* 0x000fe400020f0eff */
[-C--:B0-----:R-:W-:Y:S02]  /*1910*/  IADD3 R26, P5, PT, R30, R179.reuse, RZ ;  /* 0x000000b31e1a7210 */ /* 0x081fe40007fbe0ff */
[----:B------:R-:W-:Y:S01]  /*1920*/  IADD3 R27, P6, PT, R32, R179, RZ ;  /* 0x000000b3201b7210 */ /* 0x000fe20007fde0ff */
[----:B------:R-:W-:Y:S01]  /*1930*/  @P0 IMAD.MOV.U32 R33, RZ, RZ, R28 ;  /* 0x000000ffff210224 */ /* 0x000fe200078e001c */
[----:B------:R-:W-:-:S02]  /*1940*/  LEA.HI.X.SX32 R29, R30, R177, 0x1, P5 ;  /* 0x000000b11e1d7211 */ /* 0x000fc400028f0eff */
[----:B------:R-:W-:Y:S02]  /*1950*/  PRMT R147, RZ, 0x7610, R147 ;  /* 0x00007610ff937816 */ /* 0x000fe40000000093 */
[----:B------:R-:W-:Y:S01]  /*1960*/  LEA.HI.X.SX32 R30, R32, R177, 0x1, P6 ;  /* 0x000000b1201e7211 */ /* 0x000fe200030f0eff */
[----:B------:R-:W-:Y:S01]  /*1970*/  @P0 IMAD.MOV.U32 R32, RZ, RZ, R25 ;  /* 0x000000ffff200224 */ /* 0x000fe200078e0019 */
[----:B------:R-:W-:Y:S01]  /*1980*/  PRMT R148, RZ, 0x7610, R148 ;  /* 0x00007610ff947816 */ /* 0x000fe20000000094 */
[----:B------:R-:W-:Y:S01]  /*1990*/  IMAD.U32 R155, RZ, RZ, UR12 ;  /* 0x0000000cff9b7e24 */ /* 0x000fe2000f8e00ff */
[----:B------:R-:W-:Y:S02]  /*19a0*/  PRMT R149, RZ, 0x7610, R149 ;  /* 0x00007610ff957816 */ /* 0x000fe40000000095 */
[----:B------:R0:W2:Y:S01]  /*19b0*/  @P0 LDG.E.U8 R147, desc[UR20][R32.64] ;  /* 0x0000001420930981 */ /* 0x0000a2000c1e1100 */
[----:B------:R-:W-:Y:S01]  /*19c0*/  IMAD R92, R31, 0x2, R106 ;  /* 0x000000021f5c7824 */ /* 0x000fe200078e026a */
[----:B------:R-:W-:Y:S01]  /*19d0*/  LOP3.LUT R37, R105, 0x78, RZ, 0xfc, !PT ;  /* 0x0000007869257812 */ /* 0x000fe200078efcff */
[----:B------:R-:W-:-:S02]  /*19e0*/  IMAD.U32 R158, RZ, RZ, UR12 ;  /* 0x0000000cff9e7e24 */ /* 0x000fc4000f8e00ff */
[----:B------:R-:W-:Y:S02]  /*19f0*/  IMAD R155, R155, 0x2, R92 ;  /* 0x000000029b9b7824 */ /* 0x000fe400078e025c */
[----:B0-----:R-:W-:Y:S02]  /*1a00*/  @P1 IMAD.MOV.U32 R32, RZ, RZ, R26 ;  /* 0x000000ffff201224 */ /* 0x001fe400078e001a */
[----:B------:R-:W-:-:S05]  /*1a10*/  @P1 IMAD.MOV.U32 R33, RZ, RZ, R29 ;  /* 0x000000ffff211224 */ /* 0x000fca00078e001d */
[----:B------:R0:W2:Y:S01]  /*1a20*/  @P1 LDG.E.U8 R148, desc[UR20][R32.64] ;  /* 0x0000001420941981 */ /* 0x0000a2000c1e1100 */
[----:B------:R-:W-:Y:S01]  /*1a30*/  PLOP3.LUT P1, PT, PT, PT, UP1, 0x80, 0x8 ;  /* 0x000000000008781c */ /* 0x000fe20003f2f018 */
[----:B------:R-:W-:Y:S01]  /*1a40*/  IMAD R158, R158, 0x2, R155 ;  /* 0x000000029e9e7824 */ /* 0x000fe200078e029b */
[----:B------:R-:W-:Y:S02]  /*1a50*/  LOP3.LUT R35, R105, 0x2, RZ, 0xfc, !PT ;  /* 0x0000000269237812 */ /* 0x000fe400078efcff */
[----:B------:R-:W-:Y:S02]  /*1a60*/  ISETP.LT.AND P1, PT, R37, UR22, P1 ;  /* 0x0000001625007c0c */ /* 0x000fe40008f21270 */
[----:B------:R-:W-:Y:S02]  /*1a70*/  PLOP3.LUT P0, PT, PT, PT, UP1, 0x80, 0x8 ;  /* 0x000000000008781c */ /* 0x000fe40003f0f018 */
[----:B------:R-:W-:Y:S01]  /*1a80*/  IADD3 R165, P4, PT, R158, R179, RZ ;  /* 0x000000b39ea57210 */ /* 0x000fe20007f9e0ff */
[----:B0-----:R-:W-:-:S02]  /*1a90*/  @P2 IMAD.MOV.U32 R32, RZ, RZ, R27 ;  /* 0x000000ffff202224 */ /* 0x001fc400078e001b */
[----:B------:R-:W-:Y:S01]  /*1aa0*/  @P2 IMAD.MOV.U32 R33, RZ, RZ, R30 ;  /* 0x000000ffff212224 */ /* 0x000fe200078e001e */
[----:B------:R-:W-:Y:S01]  /*1ab0*/  ISETP.LT.AND P0, PT, R35, UR22, P0 ;  /* 0x0000001623007c0c */ /* 0x000fe20008701270 */
[----:B------:R-:W-:Y:S01]  /*1ac0*/  IMAD R108, R31, 0x2, R158 ;  /* 0x000000021f6c7824 */ /* 0x000fe200078e029e */
[----:B------:R-:W-:Y:S02]  /*1ad0*/  LEA.HI.X.SX32 R158, R158, R177, 0x1, P4 ;  /* 0x000000b19e9e7211 */ /* 0x000fe400020f0eff */
[----:B------:R0:W2:Y:S01]  /*1ae0*/  @P2 LDG.E.U8 R149, desc[UR20][R32.64] ;  /* 0x0000001420952981 */ /* 0x0000a2000c1e1100 */
[----:B------:R-:W-:Y:S01]  /*1af0*/  PLOP3.LUT P2, PT, PT, PT, UP1, 0x80, 0x8 ;  /* 0x000000000008781c */ /* 0x000fe20003f4f018 */
[----:B------:R-:W-:Y:S01]  /*1b00*/  @P1 IMAD.MOV.U32 R38, RZ, RZ, R165 ;  /* 0x000000ffff261224 */ /* 0x000fe200078e00a5 */
[----:B------:R-:W-:Y:S01]  /*1b10*/  IADD3 R31, P5, PT, R34, R179, RZ ;  /* 0x000000b3221f7210 */ /* 0x000fe20007fbe0ff */
[----:B------:R-:W-:Y:S01]  /*1b20*/  @P1 IMAD.MOV.U32 R39, RZ, RZ, R158 ;  /* 0x000000ffff271224 */ /* 0x000fe200078e009e */
[----:B------:R-:W-:-:S02]  /*1b30*/  PRMT R150, RZ, 0x7610, R150 ;  /* 0x00007610ff967816 */ /* 0x000fc40000000096 */
[----:B------:R-:W-:Y:S02]  /*1b40*/  PLOP3.LUT P4, PT, PT, PT, UP1, 0x80, 0x8 ;  /* 0x000000000008781c */ /* 0x000fe40003f8f018 */
[----:B------:R-:W-:Y:S02]  /*1b50*/  PRMT R191, RZ, 0x7610, R191 ;  /* 0x00007610ffbf7816 */ /* 0x000fe400000000bf */
[C---:B0-----:R-:W-:Y:S01]  /*1b60*/  LOP3.LUT R32, R105.reuse, 0xa, RZ, 0xfc, !PT ;  /* 0x0000000a69207812 */ /* 0x041fe200078efcff */
[----:B------:R0:W2:Y:S01]  /*1b70*/  @P1 LDG.E.U8 R150, desc[UR20][R38.64] ;  /* 0x0000001426961981 */ /* 0x0000a2000c1e1100 */
[----:B------:R-:W-:Y:S02]  /*1b80*/  LOP3.LUT R33, R105, 0x12, RZ, 0xfc, !PT ;  /* 0x0000001269217812 */ /* 0x000fe400078efcff */
[----:B------:R-:W-:Y:S02]  /*1b90*/  ISETP.LT.AND P2, PT, R32, UR22, P2 ;  /* 0x0000001620007c0c */ /* 0x000fe40009741270 */
[----:B------:R-:W-:-:S02]  /*1ba0*/  LEA.HI.X.SX32 R32, R34, R177, 0x1, P5 ;  /* 0x000000b122207211 */ /* 0x000fc400028f0eff */
[----:B------:R-:W-:Y:S01]  /*1bb0*/  ISETP.LT.AND P1, PT, R33, UR22, P4 ;  /* 0x0000001621007c0c */ /* 0x000fe2000a721270 */
[----:B0-----:R-:W-:Y:S02]  /*1bc0*/  @P0 IMAD.MOV.U32 R38, RZ, RZ, R31 ;  /* 0x000000ffff260224 */ /* 0x001fe400078e001f */
[----:B------:R-:W-:Y:S01]  /*1bd0*/  @P0 IMAD.MOV.U32 R39, RZ, RZ, R32 ;  /* 0x000000ffff270224 */ /* 0x000fe200078e0020 */
[----:B------:R-:W-:-:S04]  /*1be0*/  IADD3 R33, P4, PT, R36, R179, RZ ;  /* 0x000000b324217210 */ /* 0x000fc80007f9e0ff */
[----:B------:R0:W2:Y:S01]  /*1bf0*/  @P0 LDG.E.U8 R191, desc[UR20][R38.64] ;  /* 0x0000001426bf0981 */ /* 0x0000a2000c1e1100 */
[----:B------:R-:W-:Y:S02]  /*1c00*/  IADD3 R34, P0, PT, R40, R179, RZ ;  /* 0x000000b328227210 */ /* 0x000fe40007f1e0ff */
[-C--:B------:R-:W-:Y:S02]  /*1c10*/  LEA.HI.X.SX32 R35, R36, R177.reuse, 0x1, P4 ;  /* 0x000000b124237211 */ /* 0x080fe400020f0eff */
[----:B------:R-:W-:Y:S01]  /*1c20*/  LEA.HI.X.SX32 R36, R40, R177, 0x1, P0 ;  /* 0x000000b128247211 */ /* 0x000fe200000f0eff */
[----:B------:R-:W-:Y:S01]  /*1c30*/  @P1 IMAD.MOV.U32 R40, RZ, RZ, R34 ;  /* 0x000000ffff281224 */ /* 0x000fe200078e0022 */
[----:B------:R-:W-:-:S03]  /*1c40*/  PRMT R189, RZ, 0x7610, R189 ;  /* 0x00007610ffbd7816 */ /* 0x000fc600000000bd */
[----:B------:R-:W-:Y:S01]  /*1c50*/  @P1 IMAD.MOV.U32 R41, RZ, RZ, R36 ;  /* 0x000000ffff291224 */ /* 0x000fe200078e0024 */
[----:B------:R-:W-:Y:S02]  /*1c60*/  LOP3.LUT R37, R105, 0x1a, RZ, 0xfc, !PT ;  /* 0x0000001a69257812 */ /* 0x000fe400078efcff */
[----:B------:R-:W-:Y:S02]  /*1c70*/  PLOP3.LUT P0, PT, PT, PT, UP1, 0x80, 0x8 ;  /* 0x000000000008781c */ /* 0x000fe40003f0f018 */
[----:B------:R1:W2:Y:S01]  /*1c80*/  @P1 LDG.E.U8 R189, desc[UR20][R40.64] ;  /* 0x0000001428bd1981 */ /* 0x0002a2000c1e1100 */
[----:B------:R-:W-:Y:S02]  /*1c90*/  PRMT R190, RZ, 0x7610, R190 ;  /* 0x00007610ffbe7816 */ /* 0x000fe400000000be */
[----:B------:R-:W-:Y:S01]  /*1ca0*/  ISETP.LT.AND P1, PT, R37, UR22, P0 ;  /* 0x0000001625007c0c */ /* 0x000fe20008721270 */
[----:B0-----:R-:W-:Y:S02]  /*1cb0*/  @P2 IMAD.MOV.U32 R38, RZ, RZ, R33 ;  /* 0x000000ffff262224 */ /* 0x001fe400078e0021 */
[----:B------:R-:W-:Y:S01]  /*1cc0*/  @P2 IMAD.MOV.U32 R39, RZ, RZ, R35 ;  /* 0x000000ffff272224 */ /* 0x000fe200078e0023 */
[----:B------:R-:W-:-:S02]  /*1cd0*/  IADD3 R37, P4, PT, R42, R179, RZ ;  /* 0x000000b32a257210 */ /* 0x000fc40007f9e0ff */
[----:B------:R-:W-:Y:S02]  /*1ce0*/  PLOP3.LUT P0, PT, PT, PT, UP1, 0x80, 0x8 ;  /* 0x000000000008781c */ /* 0x000fe40003f0f018 */
[----:B------:R0:W2:Y:S01]  /*1cf0*/  @P2 LDG.E.U8 R190, desc[UR20][R38.64] ;  /* 0x0000001426be2981 */ /* 0x0000a2000c1e1100 */
[C---:B-1----:R-:W-:Y:S02]  /*1d00*/  LOP3.LUT R41, R105.reuse, 0x22, RZ, 0xfc, !PT ;  /* 0x0000002269297812 */ /* 0x042fe400078efcff */
[----:B------:R-:W-:Y:S02]  /*1d10*/  PLOP3.LUT P2, PT, PT, PT, UP1, 0x80, 0x8 ;  /* 0x000000000008781c */ /* 0x000fe40003f4f018 */
[----:B------:R-:W-:Y:S02]  /*1d20*/  PRMT R124, RZ, 0x7610, R124 ;  /* 0x00007610ff7c7816 */ /* 0x000fe4000000007c */
[----:B0-----:R-:W-:Y:S02]  /*1d30*/  LEA.HI.X.SX32 R38, R42, R177, 0x1, P4 ;  /* 0x000000b12a267211 */ /* 0x001fe400020f0eff */
[----:B------:R-:W-:Y:S01]  /*1d40*/  LOP3.LUT R39, R105, 0x2a, RZ, 0xfc, !PT ;  /* 0x0000002a69277812 */ /* 0x000fe200078efcff */
[----:B------:R-:W-:Y:S01]  /*1d50*/  @P1 IMAD.MOV.U32 R44, RZ, RZ, R37 ;  /* 0x000000ffff2c1224 */ /* 0x000fe200078e0025 */
[----:B------:R-:W-:Y:S01]  /*1d60*/  ISETP.LT.AND P0, PT, R41, UR22, P0 ;  /* 0x0000001629007c0c */ /* 0x000fe20008701270 */
[----:B------:R-:W-:Y:S01]  /*1d70*/  @P1 IMAD.MOV.U32 R45, RZ, RZ, R38 ;  /* 0x000000ffff2d1224 */ /* 0x000fe200078e0026 */
[----:B------:R-:W-:-:S02]  /*1d80*/  LOP3.LUT R40, R105, 0x32, RZ, 0xfc, !PT ;  /* 0x0000003269287812 */ /* 0x000fc400078efcff */
[----:B------:R-:W-:Y:S02]  /*1d90*/  PLOP3.LUT P4, PT, PT, PT, UP1, 0x80, 0x8 ;  /* 0x000000000008781c */ /* 0x000fe40003f8f018 */
[----:B------:R-:W-:Y:S01]  /*1da0*/  ISETP.LT.AND P2, PT, R39, UR22, P2 ;  /* 0x0000001627007c0c */ /* 0x000fe20009741270 */
[----:B------:R0:W2:Y:S01]  /*1db0*/  @P1 LDG.E.U8 R124, desc[UR20][R44.64] ;  /* 0x000000142c7c1981 */ /* 0x0000a2000c1e1100 */
[----:B------:R-:W-:Y:S02]  /*1dc0*/  IADD3 R39, P5, PT, R46, R179, RZ ;  /* 0x000000b32e277210 */ /* 0x000fe40007fbe0ff */
[----:B------:R-:W-:Y:S02]  /*1dd0*/  ISETP.LT.AND P1, PT, R40, UR22, P4 ;  /* 0x0000001628007c0c */ /* 0x000fe4000a721270 */
[----:B------:R-:W-:Y:S02]  /*1de0*/  LEA.HI.X.SX32 R41, R46, R177, 0x1, P5 ;  /* 0x000000b12e297211 */ /* 0x000fe400028f0eff */
[----:B------:R-:W-:-:S02]  /*1df0*/  IADD3 R40, P4, PT, R48, R179, RZ ;  /* 0x000000b330287210 */ /* 0x000fc40007f9e0ff */
[----:B------:R-:W-:Y:S01]  /*1e00*/  IADD3 R42, P5, PT, R50, R179, RZ ;  /* 0x000000b3322a7210 */ /* 0x000fe20007fbe0ff */
[----:B------:R-:W-:Y:S01]  /*1e10*/  @P0 IMAD.MOV.U32 R46, RZ, RZ, R39 ;  /* 0x000000ffff2e0224 */ /* 0x000fe200078e0027 */
[----:B------:R-:W-:Y:S01]  /*1e20*/  PRMT R127, RZ, 0x7610, R127 ;  /* 0x00007610ff7f7816 */ /* 0x000fe2000000007f */
[----:B------:R-:W-:Y:S01]  /*1e30*/  @P0 IMAD.MOV.U32 R47, RZ, RZ, R41 ;  /* 0x000000ffff2f0224 */ /* 0x000fe200078e0029 */
[-C--:B------:R-:W-:Y:S02]  /*1e40*/  LEA.HI.X.SX32 R43, R48, R177.reuse, 0x1, P4 ;  /* 0x000000b1302b7211 */ /* 0x080fe400020f0eff */
[----:B0-----:R-:W-:Y:S02]  /*1e50*/  LEA.HI.X.SX32 R44, R50, R177, 0x1, P5 ;  /* 0x000000b1322c7211 */ /* 0x001fe400028f0eff */
[----:B------:R-:W-:Y:S01]  /*1e60*/  PRMT R131, RZ, 0x7610, R131 ;  /* 0x00007610ff837816 */ /* 0x000fe20000000083 */
[----:B------:R0:W2:Y:S01]  /*1e70*/  @P0 LDG.E.U8 R127, desc[UR20][R46.64] ;  /* 0x000000142e7f0981 */ /* 0x0000a2000c1e1100 */
[----:B------:R-:W-:Y:S01]  /*1e80*/  PRMT R128, RZ, 0x7610, R128 ;  /* 0x00007610ff807816 */ /* 0x000fe20000000080 */
[----:B------:R-:W-:-:S02]  /*1e90*/  @P1 IMAD.MOV.U32 R48, RZ, RZ, R42 ;  /* 0x000000ffff301224 */ /* 0x000fc400078e002a */
[----:B------:R-:W-:Y:S01]  /*1ea0*/  @P1 IMAD.MOV.U32 R49, RZ, RZ, R44 ;  /* 0x000000ffff311224 */ /* 0x000fe200078e002c */
[C---:B------:R-:W-:Y:S02]  /*1eb0*/  LOP3.LUT R51, R105.reuse, 0x3a, RZ, 0xfc, !PT ;  /* 0x0000003a69337812 */ /* 0x040fe400078efcff */
[----:B------:R-:W-:Y:S02]  /*1ec0*/  PLOP3.LUT P0, PT, PT, PT, UP1, 0x80, 0x8 ;  /* 0x000000000008781c */ /* 0x000fe40003f0f018 */
[----:B------:R1:W2:Y:S01]  /*1ed0*/  @P1 LDG.E.U8 R128, desc[UR20][R48.64] ;  /* 0x0000001430801981 */ /* 0x0002a2000c1e1100 */
[----:B0-----:R-:W-:Y:S02]  /*1ee0*/  @P2 IMAD.MOV.U32 R46, RZ, RZ, R40 ;  /* 0x000000ffff2e2224 */ /* 0x001fe400078e0028 */
[----:B------:R-:W-:Y:S01]  /*1ef0*/  @P2 IMAD.MOV.U32 R47, RZ, RZ, R43 ;  /* 0x000000ffff2f2224 */ /* 0x000fe200078e002b */
[----:B------:R-:W-:Y:S02]  /*1f00*/  LOP3.LUT R45, R105, 0x42, RZ, 0xfc, !PT ;  /* 0x00000042692d7812 */ /* 0x000fe400078efcff */
[----:B------:R-:W-:-:S02]  /*1f10*/  ISETP.LT.AND P1, PT, R51, UR22, P0 ;  /* 0x0000001633007c0c */ /* 0x000fc40008721270 */
[----:B------:R0:W2:Y:S01]  /*1f20*/  @P2 LDG.E.U8 R131, desc[UR20][R46.64] ;  /* 0x000000142e832981 */ /* 0x0000a2000c1e1100 */
[----:B------:R-:W-:-:S04]  /*1f30*/  PLOP3.LUT P2, PT, PT, PT, UP1, 0x80, 0x8 ;  /* 0x000000000008781c */ /* 0x000fc80003f4f018 */
[----:B------:R-:W-:Y:S02]  /*1f40*/  ISETP.LT.AND P0, PT, R45, UR22, P2 ;  /* 0x000000162d007c0c */ /* 0x000fe40009701270 */
[-C--:B------:R-:W-:Y:S02]  /*1f50*/  IADD3 R45, P4, PT, R52, R179.reuse, RZ ;  /* 0x000000b3342d7210 */ /* 0x080fe40007f9e0ff */
[----:B-1----:R-:W-:Y:S02]  /*1f60*/  LOP3.LUT R48, R105, 0x4a, RZ, 0xfc, !PT ;  /* 0x0000004a69307812 */ /* 0x002fe400078efcff */
[----:B------:R-:W-:Y:S02]  /*1f70*/  PLOP3.LUT P2, PT, PT, PT, UP1, 0x80, 0x8 ;  /* 0x000000000008781c */ /* 0x000fe40003f4f018 */
[----:B0-----:R-:W-:Y:S02]  /*1f80*/  IADD3 R46, P5, PT, R54, R179, RZ ;  /* 0x000000b3362e7210 */ /* 0x001fe40007fbe0ff */
[----:B------:R-:W-:-:S02]  /*1f90*/  LEA.HI.X.SX32 R47, R52, R177, 0x1, P4 ;  /* 0x000000b1342f7211 */ /* 0x000fc400020f0eff */
[----:B------:R-:W-:Y:S02]  /*1fa0*/  ISETP.LT.AND P2, PT, R48, UR22, P2 ;  /* 0x0000001630007c0c */ /* 0x000fe40009741270 */
[----:B------:R-:W-:Y:S01]  /*1fb0*/  PRMT R125, RZ, 0x7610, R125 ;  /* 0x00007610ff7d7816 */ /* 0x000fe2000000007d */
[----:B------:R-:W-:Y:S01]  /*1fc0*/  @P1 IMAD.MOV.U32 R55, RZ, RZ, R47 ;  /* 0x000000ffff371224 */ /* 0x000fe200078e002f */
[----:B------:R-:W-:Y:S01]  /*1fd0*/  LEA.HI.X.SX32 R48, R54, R177, 0x1, P5 ;  /* 0x000000b136307211 */ /* 0x000fe200028f0eff */
[----:B------:R-:W-:Y:S01]  /*1fe0*/  @P1 IMAD.MOV.U32 R54, RZ, RZ, R45 ;  /* 0x000000ffff361224 */ /* 0x000fe200078e002d */
[----:B------:R-:W-:Y:S02]  /*1ff0*/  LOP3.LUT R49, R105, 0x52, RZ, 0xfc, !PT ;  /* 0x0000005269317812 */ /* 0x000fe400078efcff */
[----:B------:R-:W-:Y:S02]  /*2000*/  PLOP3.LUT P4, PT, PT, PT, UP1, 0x80, 0x8 ;  /* 0x000000000008781c */ /* 0x000fe40003f8f018 */
[----:B------:R0:W2:Y:S01]  /*2010*/  @P1 LDG.E.U8 R125, desc[UR20][R54.64] ;  /* 0x00000014367d1981 */ /* 0x0000a2000c1e1100 */
[----:B------:R-:W-:-:S02]  /*2020*/  PRMT R126, RZ, 0x7610, R126 ;  /* 0x00007610ff7e7816 */ /* 0x000fc4000000007e */
[----:B------:R-:W-:Y:S02]  /*2030*/  ISETP.LT.AND P1, PT, R49, UR22, P4 ;  /* 0x0000001631007c0c */ /* 0x000fe4000a721270 */
[C---:B------:R-:W-:Y:S01]  /*2040*/  IADD3 R49, P4, PT, R56.reuse, R179, RZ ;  /* 0x000000b338317210 */ /* 0x040fe20007f9e0ff */
[----:B0-----:R-:W-:Y:S02]  /*2050*/  @P0 IMAD.MOV.U32 R54, RZ, RZ, R46 ;  /* 0x000000ffff360224 */ /* 0x001fe400078e002e */
[----:B------:R-:W-:Y:S01]  /*2060*/  @P0 IMAD.MOV.U32 R55, RZ, RZ, R48 ;  /* 0x000000ffff370224 */ /* 0x000fe200078e0030 */
[----:B------:R-:W-:-:S04]  /*2070*/  LEA.HI.X.SX32 R51, R56, R177, 0x1, P4 ;  /* 0x000000b138337211 */ /* 0x000fc800020f0eff */
[----:B------:R0:W2:Y:S01]  /*2080*/  @P0 LDG.E.U8 R126, desc[UR20][R54.64] ;  /* 0x00000014367e0981 */ /* 0x0000a2000c1e1100 */
[C---:B------:R-:W-:Y:S02]  /*2090*/  IADD3 R50, P0, PT, R58.reuse, R179, RZ ;  /* 0x000000b33a327210 */ /* 0x040fe40007f1e0ff */
[----:B------:R-:W-:Y:S02]  /*20a0*/  PRMT R129, RZ, 0x7610, R129 ;  /* 0x00007610ff817816 */ /* 0x000fe40000000081 */
[----:B------:R-:W-:Y:S01]  /*20b0*/  LEA.HI.X.SX32 R52, R58, R177, 0x1, P0 ;  /* 0x000000b13a347211 */ /* 0x000fe200000f0eff */
[----:B0-----:R-:W-:Y:S02]  /*20c0*/  @P2 IMAD.MOV.U32 R54, RZ, RZ, R49 ;  /* 0x000000ffff362224 */ /* 0x001fe400078e0031 */
[----:B------:R-:W-:Y:S01]  /*20d0*/  @P2 IMAD.MOV.U32 R55, RZ, RZ, R51 ;  /* 0x000000ffff372224 */ /* 0x000fe200078e0033 */
[----:B------:R-:W-:-:S04]  /*20e0*/  PRMT R130, RZ, 0x7610, R130 ;  /* 0x00007610ff827816 */ /* 0x000fc80000000082 */
[----:B------:R0:W2:Y:S01]  /*20f0*/  @P2 LDG.E.U8 R129, desc[UR20][R54.64] ;  /* 0x0000001436812981 */ /* 0x0000a2000c1e1100 */
[----:B------:R-:W-:Y:S02]  /*2100*/  LOP3.LUT R53, R105, 0x5a, RZ, 0xfc, !PT ;  /* 0x0000005a69357812 */ /* 0x000fe400078efcff */
[----:B------:R-:W-:Y:S01]  /*2110*/  PLOP3.LUT P0, PT, PT, PT, UP1, 0x80, 0x8 ;  /* 0x000000000008781c */ /* 0x000fe20003f0f018 */
[----:B0-----:R-:W-:Y:S02]  /*2120*/  @P1 IMAD.MOV.U32 R54, RZ, RZ, R50 ;  /* 0x000000ffff361224 */ /* 0x001fe400078e0032 */
[----:B------:R-:W-:-:S05]  /*2130*/  @P1 IMAD.MOV.U32 R55, RZ, RZ, R52 ;  /* 0x000000ffff371224 */ /* 0x000fca00078e0034 */
[----:B------:R0:W2:Y:S01]  /*2140*/  @P1 LDG.E.U8 R130, desc[UR20][R54.64] ;  /* 0x0000001436821981 */ /* 0x0000a2000c1e1100 */
[----:B------:R-:W-:Y:S02]  /*2150*/  ISETP.LT.AND P1, PT, R53, UR22, P0 ;  /* 0x0000001635007c0c */ /* 0x000fe40008721270 */
[C---:B------:R-:W-:Y:S02]  /*2160*/  IADD3 R53, P4, PT, R60.reuse, R179, RZ ;  /* 0x000000b33c357210 */ /* 0x040fe40007f9e0ff */
[C---:B------:R-:W-:Y:S02]  /*2170*/  LOP3.LUT R56, R105.reuse, 0x62, RZ, 0xfc, !PT ;  /* 0x0000006269387812 */ /* 0x040fe400078efcff */
[----:B------:R-:W-:Y:S02]  /*2180*/  PLOP3.LUT P0, PT, PT, PT, UP1, 0x80, 0x8 ;  /* 0x000000000008781c */ /* 0x000fe40003f0f018 */
[----:B0-----:R-:W-:Y:S02]  /*2190*/  LEA.HI.X.SX32 R54, R60, R177, 0x1, P4 ;  /* 0x000000b13c367211 */ /* 0x001fe400020f0eff */
[----:B------:R-:W-:-:S02]  /*21a0*/  LOP3.LUT R55, R105, 0x6a, RZ, 0xfc, !PT ;  /* 0x0000006a69377812 */ /* 0x000fc400078efcff */
[----:B------:R-:W-:Y:S02]  /*21b0*/  PLOP3.LUT P2, PT, PT, PT, UP1, 0x80, 0x8 ;  /* 0x000000000008781c */ /* 0x000fe40003f4f018 */
[----:B------:R-:W-:Y:S01]  /*21c0*/  ISETP.LT.AND P0, PT, R56, UR22, P0 ;  /* 0x0000001638007c0c */ /* 0x000fe20008701270 */
[----:B------:R-:W-:Y:S01]  /*21d0*/  @P1 IMAD.MOV.U32 R56, RZ, RZ, R53 ;  /* 0x000000ffff381224 */ /* 0x000fe200078e0035 */
[----:B------:R-:W-:Y:S01]  /*21e0*/  PRMT R133, RZ, 0x7610, R133 ;  /* 0x00007610ff857816 */ /* 0x000fe20000000085 */
[----:B------:R-:W-:Y:S01]  /*21f0*/  @P1 IMAD.MOV.U32 R57, RZ, RZ, R54 ;  /* 0x000000ffff391224 */ /* 0x000fe200078e0036 */
[----:B------:R-:W-:Y:S02]  /*2200*/  ISETP.LT.AND P2, PT, R55, UR22, P2 ;  /* 0x0000001637007c0c */ /* 0x000fe40009741270 */
[----:B------:R-:W-:Y:S02]  /*2210*/  LOP3.LUT R58, R105, 0x72, RZ, 0xfc, !PT ;  /* 0x00000072693a7812 */ /* 0x000fe400078efcff */
[----:B------:R-:W-:Y:S01]  /*2220*/  PLOP3.LUT P4, PT, PT, PT, UP1, 0x80, 0x8 ;  /* 0x000000000008781c */ /* 0x000fe20003f8f018 */
[----:B------:R0:W2:Y:S01]  /*2230*/  @P1 LDG.E.U8 R133, desc[UR20][R56.64] ;  /* 0x0000001438851981 */ /* 0x0000a2000c1e1100 */
[----:B------:R-:W-:-:S02]  /*2240*/  IADD3 R55, P5, PT, R62, R179, RZ ;  /* 0x000000b33e377210 */ /* 0x000fc40007fbe0ff */
[----:B------:R-:W-:Y:S02]  /*2250*/  ISETP.LT.AND P1, PT, R58, UR22, P4 ;  /* 0x000000163a007c0c */ /* 0x000fe4000a721270 */
[----:B------:R-:W-:Y:S02]  /*2260*/  PRMT R132, RZ, 0x7610, R132 ;  /* 0x00007610ff847816 */ /* 0x000fe40000000084 */
[----:B0-----:R-:W-:Y:S02]  /*2270*/  LEA.HI.X.SX32 R57, R62, R177, 0x1, P5 ;  /* 0x000000b13e397211 */ /* 0x001fe400028f0eff */
[C---:B------:R-:W-:Y:S01]  /*2280*/  IADD3 R56, P4, PT, R100.reuse, R179, RZ ;  /* 0x000000b364387210 */ /* 0x040fe20007f9e0ff */
[----:B------:R-:W-:Y:S02]  /*2290*/  @P0 IMAD.MOV.U32 R60, RZ, RZ, R55 ;  /* 0x000000ffff3c0224 */ /* 0x000fe400078e0037 */
[----:B------:R-:W-:Y:S01]  /*22a0*/  @P0 IMAD.MOV.U32 R61, RZ, RZ, R57 ;  /* 0x000000ffff3d0224 */ /* 0x000fe200078e0039 */
[----:B------:R-:W-:-:S02]  /*22b0*/  LEA.HI.X.SX32 R59, R100, R177, 0x1, P4 ;  /* 0x000000b1643b7211 */ /* 0x000fc400020f0eff */
[----:B------:R-:W-:Y:S01]  /*22c0*/  IADD3 R58, P5, PT, R106, R179, RZ ;  /* 0x000000b36a3a7210 */ /* 0x000fe20007fbe0ff */
[----:B------:R-:W-:Y:S01]  /*22d0*/  @P2 IMAD.MOV.U32 R62, RZ, RZ, R56 ;  /* 0x000000ffff3e2224 */ /* 0x000fe200078e0038 */
[----:B------:R-:W-:Y:S01]  /*22e0*/  PRMT R123, RZ, 0x7610, R123 ;  /* 0x00007610ff7b7816 */ /* 0x000fe2000000007b */
[----:B------:R0:W2:Y:S01]  /*22f0*/  @P0 LDG.E.U8 R132, desc[UR20][R60.64] ;  /* 0x000000143c840981 */ /* 0x0000a2000c1e1100 */
[----:B------:R-:W-:Y:S01]  /*2300*/  @P2 IMAD.MOV.U32 R63, RZ, RZ, R59 ;  /* 0x000000ffff3f2224 */ /* 0x000fe200078e003b */
[----:B------:R-:W-:-:S04]  /*2310*/  PRMT R122, RZ, 0x7610, R122 ;  /* 0x00007610ff7a7816 */ /* 0x000fc8000000007a */
[----:B------:R1:W2:Y:S01]  /*2320*/  @P2 LDG.E.U8 R123, desc[UR20][R62.64] ;  /* 0x000000143e7b2981 */ /* 0x0002a2000c1e1100 */
[----:B0-----:R-:W-:Y:S02]  /*2330*/  LEA.HI.X.SX32 R60, R106, R177, 0x1, P5 ;  /* 0x000000b16a3c7211 */ /* 0x001fe400028f0eff */
[C---:B------:R-:W-:Y:S02]  /*2340*/  LOP3.LUT R67, R105.reuse, 0x7a, RZ, 0xfc, !PT ;  /* 0x0000007a69437812 */ /* 0x040fe400078efcff */
[----:B------:R-:W-:Y:S01]  /*2350*/  PLOP3.LUT P0, PT, PT, PT, UP1, 0x80, 0x8 ;  /* 0x000000000008781c */ /* 0x000fe20003f0f018 */
[----:B-1----:R-:W-:Y:S02]  /*2360*/  @P1 IMAD.MOV.U32 R62, RZ, RZ, R58 ;  /* 0x000000ffff3e1224 */ /* 0x002fe400078e003a */
[----:B------:R-:W-:Y:S01]  /*2370*/  @P1 IMAD.MOV.U32 R63, RZ, RZ, R60 ;  /* 0x000000ffff3f1224 */ /* 0x000fe200078e003c */
[----:B------:R-:W-:-:S04]  /*2380*/  LOP3.LUT R65, R105, 0x4, RZ, 0xfc, !PT ;  /* 0x0000000469417812 */ /* 0x000fc800078efcff */
[----:B------:R0:W2:Y:S01]  /*2390*/  @P1 LDG.E.U8 R122, desc[UR20][R62.64] ;  /* 0x000000143e7a1981 */ /* 0x0000a2000c1e1100 */
[----:B------:R-:W-:Y:S01]  /*23a0*/  ISETP.LT.AND P1, PT, R67, UR22, P0 ;  /* 0x0000001643007c0c */ /* 0x000fe20008721270 */
[----:B------:R-:W-:Y:S01]  /*23b0*/  IMAD.U32 R61, RZ, RZ, UR12 ;  /* 0x0000000cff3d7e24 */ /* 0x000fe2000f8e00ff */
[----:B------:R-:W-:Y:S02]  /*23c0*/  PLOP3.LUT P2, PT, PT, PT, UP1, 0x80, 0x8 ;  /* 0x000000000008781c */ /* 0x000fe40003f4f018 */
[-C--:B------:R-:W-:Y:S01]  /*23d0*/  IADD3 R171, P5, PT, R108, R179.reuse, RZ ;  /* 0x000000b36cab7210 */ /* 0x080fe20007fbe0ff */
[----:B------:R-:W-:Y:S01]  /*23e0*/  IMAD R100, R61, 0x2, R108 ;  /* 0x000000023d647824 */ /* 0x000fe200078e026c */
[----:B------:R-:W-:Y:S02]  /*23f0*/  ISETP.LT.AND P2, PT, R65, UR22, P2 ;  /* 0x0000001641007c0c */ /* 0x000fe40009741270 */
[----:B------:R-:W-:Y:S02]  /*2400*/  IADD3 R61, P4, PT, R64, R179, RZ ;  /* 0x000000b3403d7210 */ /* 0x000fe40007f9e0ff */
[----:B------:R-:W-:-:S02]  /*2410*/  LEA.HI.X.SX32 R169, R108, R177, 0x1, P5 ;  /* 0x000000b16ca97211 */ /* 0x000fc400028f0eff */
[----:B------:R-:W-:Y:S02]  /*2420*/  PRMT R196, RZ, 0x7610, R196 ;  /* 0x00007610ffc47816 */ /* 0x000fe400000000c4 */
[----:B0-----:R-:W-:Y:S01]  /*2430*/  LEA.HI.X.SX32 R62, R64, R177, 0x1, P4 ;  /* 0x000000b1403e7211 */ /* 0x001fe200020f0eff */
[----:B------:R-:W-:Y:S01]  /*2440*/  @P1 IMAD.MOV.U32 R64, RZ, RZ, R171 ;  /* 0x000000ffff401224 */ /* 0x000fe200078e00ab */
[----:B------:R-:W-:Y:S01]  /*2450*/  LOP3.LUT R63, R105, 0xc, RZ, 0xfc, !PT ;  /* 0x0000000c693f7812 */ /* 0x000fe200078efcff */
[----:B------:R-:W-:Y:S01]  /*2460*/  @P1 IMAD.MOV.U32 R65, RZ, RZ, R169 ;  /* 0x000000ffff411224 */ /* 0x000fe200078e00a9 */
[----:B------:R-:W-:Y:S02]  /*2470*/  PLOP3.LUT P0, PT, PT, PT, UP1, 0x80, 0x8 ;  /* 0x000000000008781c */ /* 0x000fe40003f0f018 */
[----:B------:R-:W-:Y:S02]  /*2480*/  PRMT R197, RZ, 0x7610, R197 ;  /* 0x00007610ffc57816 */ /* 0x000fe400000000c5 */
[----:B------:R-:W-:Y:S01]  /*2490*/  ISETP.LT.AND P0, PT, R63, UR22, P0 ;  /* 0x000000163f007c0c */ /* 0x000fe20008701270 */
[----:B------:R0:W2:Y:S01]  /*24a0*/  @P1 LDG.E.U8 R196, desc[UR20][R64.64] ;  /* 0x0000001440c41981 */ /* 0x0000a2000c1e1100 */
[----:B------:R-:W-:-:S02]  /*24b0*/  IADD3 R63, P4, PT, R66, R179, RZ ;  /* 0x000000b3423f7210 */ /* 0x000fc40007f9e0ff */
[----:B------:R-:W-:Y:S02]  /*24c0*/  LOP3.LUT R67, R105, 0x14, RZ, 0xfc, !PT ;  /* 0x0000001469437812 */ /* 0x000fe400078efcff */
[----:B------:R-:W-:Y:S01]  /*24d0*/  PLOP3.LUT P1, PT, PT, PT, UP1, 0x80, 0x8 ;  /* 0x000000000008781c */ /* 0x000fe20003f2f018 */
[----:B0-----:R-:W-:Y:S02]  /*24e0*/  @P2 IMAD.MOV.U32 R64, RZ, RZ, R61 ;  /* 0x000000ffff402224 */ /* 0x001fe400078e003d */
[----:B------:R-:W-:Y:S01]  /*24f0*/  @P2 IMAD.MOV.U32 R65, RZ, RZ, R62 ;  /* 0x000000ffff412224 */ /* 0x000fe200078e003e */
[----:B------:R-:W-:-:S04]  /*2500*/  ISETP.LT.AND P1, PT, R67, UR22, P1 ;  /* 0x0000001643007c0c */ /* 0x000fc80008f21270 */
[----:B------:R0:W2:Y:S01]  /*2510*/  @P2 LDG.E.U8 R197, desc[UR20][R64.64] ;  /* 0x0000001440c52981 */ /* 0x0000a2000c1e1100 */
[----:B------:R-:W-:Y:S02]  /*2520*/  PRMT R151, RZ, 0x7610, R151 ;  /* 0x00007610ff977816 */ /* 0x000fe40000000097 */
[----:B------:R-:W-:Y:S02]  /*2530*/  LOP3.LUT R69, R105, 0x1c, RZ, 0xfc, !PT ;  /* 0x0000001c69457812 */ /* 0x000fe400078efcff */
[----:B------:R-:W-:Y:S02]  /*2540*/  PLOP3.LUT P2, PT, PT, PT, UP1, 0x80, 0x8 ;  /* 0x000000000008781c */ /* 0x000fe40003f4f018 */
[----:B0-----:R-:W-:Y:S01]  /*2550*/  LEA.HI.X.SX32 R64, R66, R177, 0x1, P4 ;  /* 0x000000b142407211 */ /* 0x001fe200020f0eff */
[----:B------:R-:W-:Y:S01]  /*2560*/  @P0 IMAD.MOV.U32 R66, RZ, RZ, R63 ;  /* 0x000000ffff420224 */ /* 0x000fe200078e003f */
[----:B------:R-:W-:-:S03]  /*2570*/  IADD3 R65, P4, PT, R70, R179, RZ ;  /* 0x000000b346417210 */ /* 0x000fc60007f9e0ff */
[----:B------:R-:W-:Y:S01]  /*2580*/  @P0 IMAD.MOV.U32 R67, RZ, RZ, R64 ;  /* 0x000000ffff430224 */ /* 0x000fe200078e0040 */
[----:B------:R-:W-:-:S04]  /*2590*/  ISETP.LT.AND P2, PT, R69, UR22, P2 ;  /* 0x0000001645007c0c */ /* 0x000fc80009741270 */
[----:B------:R0:W2:Y:S01]  /*25a0*/  @P0 LDG.E.U8 R151, desc[UR20][R66.64] ;  /* 0x0000001442970981 */ /* 0x0000a2000c1e1100 */
[----:B------:R-:W-:Y:S02]  /*25b0*/  PRMT R152, RZ, 0x7610, R152 ;  /* 0x00007610ff987816 */ /* 0x000fe40000000098 */
[----:B------:R-:W-:Y:S02]  /*25c0*/  LOP3.LUT R69, R105, 0x24, RZ, 0xfc, !PT ;  /* 0x0000002469457812 */ /* 0x000fe400078efcff */
[----:B------:R-:W-:Y:S02]  /*25d0*/  PLOP3.LUT P0, PT, PT, PT, UP1, 0x80, 0x8 ;  /* 0x000000000008781c */ /* 0x000fe40003f0f018 */
[----:B0-----:R-:W-:Y:S02]  /*25e0*/  LEA.HI.X.SX32 R67, R70, R177, 0x1, P4 ;  /* 0x000000b146437211 */ /* 0x001fe400020f0eff */
[----:B------:R-:W-:Y:S01]  /*25f0*/  IADD3 R66, P5, PT, R68, R179, RZ ;  /* 0x000000b344427210 */ /* 0x000fe20007fbe0ff */
[----:B------:R-:W-:-:S02]  /*2600*/  @P1 IMAD.MOV.U32 R70, RZ, RZ, R65 ;  /* 0x000000ffff461224 */ /* 0x000fc400078e0041 */
[----:B------:R-:W-:Y:S01]  /*2610*/  @P1 IMAD.MOV.U32 R71, RZ, RZ, R67 ;  /* 0x000000ffff471224 */ /* 0x000fe200078e0043 */
[----:B------:R-:W-:Y:S02]  /*2620*/  LEA.HI.X.SX32 R68, R68, R177, 0x1, P5 ;  /* 0x000000b144447211 */ /* 0x000fe400028f0eff */
[----:B------:R-:W-:Y:S02]  /*2630*/  ISETP.LT.AND P0, PT, R69, UR22, P0 ;  /* 0x0000001645007c0c */ /* 0x000fe40008701270 */
[----:B------:R-:W-:Y:S01]  /*2640*/  PRMT R153, RZ, 0x7610, R153 ;  /* 0x00007610ff997816 */ /* 0x000fe20000000099 */
[----:B------:R0:W2:Y:S01]  /*2650*/  @P1 LDG.E.U8 R152, desc[UR20][R70.64] ;  /* 0x0000001446981981 */ /* 0x0000a2000c1e1100 */
[----:B------:R-:W-:Y:S02]  /*2660*/  IADD3 R69, P4, PT, R72, R179, RZ ;  /* 0x000000b348457210 */ /* 0x000fe40007f9e0ff */
[----:B------:R-:W-:Y:S02]  /*2670*/  LOP3.LUT R73, R105, 0x2c, RZ, 0xfc, !PT ;  /* 0x0000002c69497812 */ /* 0x000fe400078efcff */
[----:B------:R-:W-:Y:S01]  /*2680*/  PLOP3.LUT P1, PT, PT, PT, UP1, 0x80, 0x8 ;  /* 0x000000000008781c */ /* 0x000fe20003f2f018 */
[----:B0-----:R-:W-:-:S02]  /*2690*/  @P2 IMAD.MOV.U32 R70, RZ, RZ, R66 ;  /* 0x000000ffff462224 */ /* 0x001fc400078e0042 */
        /* <DEDUP_REMOVED lines=15> */
[----:B0-----:R-:W-:Y:S02]  /*2790*/  IADD3 R72, P5, PT, R76, R179, RZ ;  /* 0x000000b34c487210 */ /* 0x001fe40007fbe0ff */
[-C--:B------:R-:W-:Y:S02]  /*27a0*/  LEA.HI.X.SX32 R73, R74, R177.reuse, 0x1, P4 ;  /* 0x000000b14a497211 */ /* 0x080fe400020f0eff */
[----:B------:R-:W-:Y:S01]  /*27b0*/  LEA.HI.X.SX32 R74, R76, R177, 0x1, P5 ;  /* 0x000000b14c4a7211 */ /* 0x000fe200028f0eff */
[----:B------:R-:W-:-:S02]  /*27c0*/  @P1 IMAD.MOV.U32 R76, RZ, RZ, R71 ;  /* 0x000000ffff4c1224 */ /* 0x000fc400078e0047 */
[----:B------:R-:W-:Y:S01]  /*27d0*/  @P1 IMAD.MOV.U32 R77, RZ, RZ, R73 ;  /* 0x000000ffff4d1224 */ /* 0x000fe200078e0049 */
[----:B------:R-:W-:Y:S02]  /*27e0*/  ISETP.LT.AND P0, PT, R75, UR22, P0 ;  /* 0x000000164b007c0c */ /* 0x000fe40008701270 */
[----:B------:R-:W-:Y:S02]  /*27f0*/  PRMT R159, RZ, 0x7610, R159 ;  /* 0x00007610ff9f7816 */ /* 0x000fe4000000009f */
        /* <DEDUP_REMOVED lines=71> */
[----:B------:R-:W-:Y:S02]  /*2c70*/  IADD3 R175, P5, PT, R100, R179, RZ ;  /* 0x000000b364af7210 */ /* 0x000fe40007fbe0ff */
[----:B------:R-:W-:Y:S02]  /*2c80*/  PRMT R182, RZ, 0x7610, R182 ;  /* 0x00007610ffb67816 */ /* 0x000fe400000000b6 */
[----:B------:R-:W-:Y:S02]  /*2c90*/  PLOP3.LUT P0, PT, PT, PT, UP1, 0x80, 0x8 ;  /* 0x000000000008781c */ /* 0x000fe40003f0f018 */
[-C--:B0-----:R-:W-:Y:S01]  /*2ca0*/  LEA.HI.X.SX32 R90, R92, R177.reuse, 0x1, P4 ;  /* 0x000000b15c5a7211 */ /* 0x081fe200020f0eff */
[----:B------:R-:W-:Y:S01]  /*2cb0*/  @P1 IMAD.MOV.U32 R92, RZ, RZ, R89 ;  /* 0x000000ffff5c1224 */ /* 0x000fe200078e0059 */
[----:B------:R-:W-:Y:S02]  /*2cc0*/  LOP3.LUT R91, R105, 0x6, RZ, 0xfc, !PT ;  /* 0x00000006695b7812 */ /* 0x000fe400078efcff */
[----:B------:R-:W-:Y:S01]  /*2cd0*/  LEA.HI.X.SX32 R173, R100, R177, 0x1, P5 ;  /* 0x000000b164ad7211 */ /* 0x000fe200028f0eff */
[----:B------:R-:W-:Y:S01]  /*2ce0*/  @P1 IMAD.MOV.U32 R93, RZ, RZ, R90 ;  /* 0x000000ffff5d1224 */ /* 0x000fe200078e005a */
[----:B------:R-:W-:-:S02]  /*2cf0*/  ISETP.LT.AND P0, PT, R91, UR22, P0 ;  /* 0x000000165b007c0c */ /* 0x000fc40008701270 */
[----:B------:R-:W-:Y:S02]  /*2d00*/  PRMT R174, RZ, 0x7610, R174 ;  /* 0x00007610ffae7816 */ /* 0x000fe400000000ae */
[----:B------:R0:W2:Y:S01]  /*2d10*/  @P1 LDG.E.U8 R182, desc[UR20][R92.64] ;  /* 0x000000145cb61981 */ /* 0x0000a2000c1e1100 */
[----:B------:R-:W-:Y:S02]  /*2d20*/  IADD3 R91, P4, PT, R94, R179, RZ ;  /* 0x000000b35e5b7210 */ /* 0x000fe40007f9e0ff */
[----:B------:R-:W-:Y:S02]  /*2d30*/  LOP3.LUT R99, R105, 0x16, RZ, 0xfc, !PT ;  /* 0x0000001669637812 */ /* 0x000fe400078efcff */
[----:B------:R-:W-:Y:S01]  /*2d40*/  PLOP3.LUT P1, PT, PT, PT, UP1, 0x80, 0x8 ;  /* 0x000000000008781c */ /* 0x000fe20003f2f018 */
[----:B0-----:R-:W-:Y:S02]  /*2d50*/  @P2 IMAD.MOV.U32 R92, RZ, RZ, R175 ;  /* 0x000000ffff5c2224 */ /* 0x001fe400078e00af */
[----:B------:R-:W-:Y:S01]  /*2d60*/  @P2 IMAD.MOV.U32 R93, RZ, RZ, R173 ;  /* 0x000000ffff5d2224 */ /* 0x000fe200078e00ad */
[----:B------:R-:W-:-:S04]  /*2d70*/  ISETP.LT.AND P1, PT, R99, UR22, P1 ;  /* 0x0000001663007c0c */ /* 0x000fc80008f21270 */
[----:B------:R0:W2:Y:S01]  /*2d80*/  @P2 LDG.E.U8 R174, desc[UR20][R92.64] ;  /* 0x000000145cae2981 */ /* 0x0000a2000c1e1100 */
[----:B------:R-:W-:Y:S01]  /*2d90*/  PRMT R172, RZ, 0x7610, R172 ;  /* 0x00007610ffac7816 */ /* 0x000fe200000000ac */
[----:B------:R-:W-:Y:S01]  /*2da0*/  @P0 IMAD.MOV.U32 R106, RZ, RZ, R91 ;  /* 0x000000ffff6a0224 */ /* 0x000fe200078e005b */
[----:B------:R-:W-:Y:S02]  /*2db0*/  LOP3.LUT R97, R105, 0x26, RZ, 0xfc, !PT ;  /* 0x0000002669617812 */ /* 0x000fe400078efcff */
[----:B------:R-:W-:Y:S02]  /*2dc0*/  PLOP3.LUT P2, PT, PT, PT, UP1, 0x80, 0x8 ;  /* 0x000000000008781c */ /* 0x000fe40003f4f018 */
[----:B0-----:R-:W-:Y:S02]  /*2dd0*/  LEA.HI.X.SX32 R92, R94, R177, 0x1, P4 ;  /* 0x000000b15e5c7211 */ /* 0x001fe400020f0eff */
[----:B------:R-:W-:-:S03]  /*2de0*/  IADD3 R93, P4, PT, R95, R179, RZ ;  /* 0x000000b35f5d7210 */ /* 0x000fc60007f9e0ff */
[----:B------:R-:W-:Y:S01]  /*2df0*/  @P0 IMAD.MOV.U32 R107, RZ, RZ, R92 ;  /* 0x000000ffff6b0224 */ /* 0x000fe200078e005c */
[----:B------:R-:W-:Y:S02]  /*2e00*/  ISETP.LT.AND P2, PT, R97, UR22, P2 ;  /* 0x0000001661007c0c */ /* 0x000fe40009741270 */
[----:B------:R-:W-:Y:S02]  /*2e10*/  LOP3.LUT R97, R105, 0x36, RZ, 0xfc, !PT ;  /* 0x0000003669617812 */ /* 0x000fe400078efcff */
[----:B------:R0:W2:Y:S01]  /*2e20*/  @P0 LDG.E.U8 R172, desc[UR20][R106.64] ;  /* 0x000000146aac0981 */ /* 0x0000a2000c1e1100 */
[----:B------:R-:W-:Y:S02]  /*2e30*/  PLOP3.LUT P0, PT, PT, PT, UP1, 0x80, 0x8 ;  /* 0x000000000008781c */ /* 0x000fe40003f0f018 */
[----:B------:R-:W-:Y:S02]  /*2e40*/  LEA.HI.X.SX32 R95, R95, R177, 0x1, P4 ;  /* 0x000000b15f5f7211 */ /* 0x000fe400020f0eff */
[----:B------:R-:W-:-:S02]  /*2e50*/  IADD3 R94, P5, PT, R96, R179, RZ ;  /* 0x000000b3605e7210 */ /* 0x000fc40007fbe0ff */
[----:B------:R-:W-:Y:S02]  /*2e60*/  PRMT R176, RZ, 0x7610, R176 ;  /* 0x00007610ffb07816 */ /* 0x000fe400000000b0 */
[----:B------:R-:W-:Y:S01]  /*2e70*/  ISETP.LT.AND P0, PT, R97, UR22, P0 ;  /* 0x0000001661007c0c */ /* 0x000fe20008701270 */
[----:B0-----:R-:W-:Y:S01]  /*2e80*/  @P1 IMAD.MOV.U32 R106, RZ, RZ, R93 ;  /* 0x000000ffff6a1224 */ /* 0x001fe200078e005d */
[----:B------:R-:W-:Y:S01]  /*2e90*/  LEA.HI.X.SX32 R96, R96, R177, 0x1, P5 ;  /* 0x000000b160607211 */ /* 0x000fe200028f0eff */
[----:B------:R-:W-:Y:S01]  /*2ea0*/  @P1 IMAD.MOV.U32 R107, RZ, RZ, R95 ;  /* 0x000000ffff6b1224 */ /* 0x000fe200078e005f */
[C---:B------:R-:W-:Y:S02]  /*2eb0*/  IADD3 R97, P4, PT, R98.reuse, R179, RZ ;  /* 0x000000b362617210 */ /* 0x040fe40007f9e0ff */
[----:B------:R-:W-:Y:S02]  /*2ec0*/  PRMT R170, RZ, 0x7610, R170 ;  /* 0x00007610ffaa7816 */ /* 0x000fe400000000aa */
[----:B------:R0:W2:Y:S01]  /*2ed0*/  @P1 LDG.E.U8 R176, desc[UR20][R106.64] ;  /* 0x000000146ab01981 */ /* 0x0000a2000c1e1100 */
[----:B------:R-:W-:-:S02]  /*2ee0*/  LEA.HI.X.SX32 R98, R98, R177, 0x1, P4 ;  /* 0x000000b162627211 */ /* 0x000fc400020f0eff */
[----:B------:R-:W-:Y:S02]  /*2ef0*/  LOP3.LUT R100, R105, 0x46, RZ, 0xfc, !PT ;  /* 0x0000004669647812 */ /* 0x000fe400078efcff */
[----:B------:R-:W-:Y:S01]  /*2f00*/  PLOP3.LUT P1, PT, PT, PT, UP1, 0x80, 0x8 ;  /* 0x000000000008781c */ /* 0x000fe20003f2f018 */
[----:B0-----:R-:W-:Y:S02]  /*2f10*/  @P2 IMAD.MOV.U32 R106, RZ, RZ, R94 ;  /* 0x000000ffff6a2224 */ /* 0x001fe400078e005e */
[----:B------:R-:W-:Y:S01]  /*2f20*/  @P2 IMAD.MOV.U32 R107, RZ, RZ, R96 ;  /* 0x000000ffff6b2224 */ /* 0x000fe200078e0060 */
[----:B------:R-:W-:-:S04]  /*2f30*/  PRMT R168, RZ, 0x7610, R168 ;  /* 0x00007610ffa87816 */ /* 0x000fc800000000a8 */
[----:B------:R0:W2:Y:S01]  /*2f40*/  @P2 LDG.E.U8 R170, desc[UR20][R106.64] ;  /* 0x000000146aaa2981 */ /* 0x0000a2000c1e1100 */
[----:B------:R-:W-:Y:S02]  /*2f50*/  LOP3.LUT R99, R105, 0x56, RZ, 0xfc, !PT ;  /* 0x0000005669637812 */ /* 0x000fe400078efcff */
[----:B------:R-:W-:Y:S02]  /*2f60*/  PLOP3.LUT P2, PT, PT, PT, UP1, 0x80, 0x8 ;  /* 0x000000000008781c */ /* 0x000fe40003f4f018 */
[----:B------:R-:W-:Y:S01]  /*2f70*/  ISETP.LT.AND P1, PT, R100, UR22, P1 ;  /* 0x0000001664007c0c */ /* 0x000fe20008f21270 */
[----:B0-----:R-:W-:Y:S02]  /*2f80*/  @P0 IMAD.MOV.U32 R106, RZ, RZ, R97 ;  /* 0x000000ffff6a0224 */ /* 0x001fe400078e0061 */
[----:B------:R-:W-:-:S05]  /*2f90*/  @P0 IMAD.MOV.U32 R107, RZ, RZ, R98 ;  /* 0x000000ffff6b0224 */ /* 0x000fca00078e0062 */
[----:B------:R0:W3:Y:S01]  /*2fa0*/  @P0 LDG.E.U8 R168, desc[UR20][R106.64] ;  /* 0x000000146aa80981 */ /* 0x0000e2000c1e1100 */
[----:B------:R-:W-:Y:S02]  /*2fb0*/  ISETP.LT.AND P0, PT, R99, UR22, P2 ;  /* 0x0000001663007c0c */ /* 0x000fe40009701270 */
[CC--:B------:R-:W-:Y:S02]  /*2fc0*/  IADD3 R99, P4, PT, R101.reuse, R179.reuse, RZ ;  /* 0x000000b365637210 */ /* 0x0c0fe40007f9e0ff */
[----:B------:R-:W-:Y:S02]  /*2fd0*/  IADD3 R100, P5, PT, R102, R179, RZ ;  /* 0x000000b366647210 */ /* 0x000fe40007fbe0ff */
[----:B------:R-:W-:Y:S02]  /*2fe0*/  LEA.HI.X.SX32 R101, R101, R177, 0x1, P4 ;  /* 0x000000b165657211 */ /* 0x000fe400020f0eff */
[----:B------:R-:W-:Y:S01]  /*2ff0*/  PRMT R167, RZ, 0x7610, R167 ;  /* 0x00007610ffa77816 */ /* 0x000fe200000000a7 */
[----:B0-----:R-:W-:Y:S01]  /*3000*/  @P1 IMAD.MOV.U32 R106, RZ, RZ, R99 ;  /* 0x000000ffff6a1224 */ /* 0x001fe200078e0063 */
[----:B------:R-:W-:Y:S01]  /*3010*/  LOP3.LUT R103, R105, 0x66, RZ, 0xfc, !PT ;  /* 0x0000006669677812 */ /* 0x000fe200078efcff */
[----:B------:R-:W-:Y:S01]  /*3020*/  @P1 IMAD.MOV.U32 R107, RZ, RZ, R101 ;  /* 0x000000ffff6b1224 */ /* 0x000fe200078e0065 */
[----:B------:R-:W-:-:S02]  /*3030*/  PLOP3.LUT P2, PT, PT, PT, UP1, 0x80, 0x8 ;  /* 0x000000000008781c */ /* 0x000fc40003f4f018 */
[----:B------:R-:W-:Y:S02]  /*3040*/  LEA.HI.X.SX32 R102, R102, R177, 0x1, P5 ;  /* 0x000000b166667211 */ /* 0x000fe400028f0eff */
[----:B------:R-:W-:Y:S01]  /*3050*/  ISETP.LT.AND P2, PT, R103, UR22, P2 ;  /* 0x0000001667007c0c */ /* 0x000fe20009741270 */
[----:B------:R0:W3:Y:S01]  /*3060*/  @P1 LDG.E.U8 R167, desc[UR20][R106.64] ;  /* 0x000000146aa71981 */ /* 0x0000e2000c1e1100 */
[----:B------:R-:W-:Y:S02]  /*3070*/  PRMT R180, RZ, 0x7610, R180 ;  /* 0x00007610ffb47816 */ /* 0x000fe400000000b4 */
[----:B------:R-:W-:Y:S01]  /*3080*/  IADD3 R103, P4, PT, R104, R179, RZ ;  /* 0x000000b368677210 */ /* 0x000fe20007f9e0ff */
[----:B0-----:R-:W-:Y:S02]  /*3090*/  @P0 IMAD.MOV.U32 R106, RZ, RZ, R100 ;  /* 0x000000ffff6a0224 */ /* 0x001fe400078e0064 */
[----:B------:R-:W-:Y:S01]  /*30a0*/  @P0 IMAD.MOV.U32 R107, RZ, RZ, R102 ;  /* 0x000000ffff6b0224 */ /* 0x000fe200078e0066 */
[----:B------:R-:W-:-:S02]  /*30b0*/  LOP3.LUT R105, R105, 0x76, RZ, 0xfc, !PT ;  /* 0x0000007669697812 */ /* 0x000fc400078efcff */
[----:B------:R-:W-:Y:S02]  /*30c0*/  LEA.HI.X.SX32 R104, R104, R177, 0x1, P4 ;  /* 0x000000b168687211 */ /* 0x000fe400020f0eff */
[----:B------:R0:W4:Y:S01]  /*30d0*/  @P0 LDG.E.U8 R180, desc[UR20][R106.64] ;  /* 0x000000146ab40981 */ /* 0x000122000c1e1100 */
[----:B------:R-:W-:Y:S02]  /*30e0*/  PLOP3.LUT P0, PT, PT, PT, UP1, 0x80, 0x8 ;  /* 0x000000000008781c */ /* 0x000fe40003f0f018 */
[----:B------:R-:W-:Y:S02]  /*30f0*/  LEA.HI R110, R194, 0xe, RZ, 0x1a ;  /* 0x0000000ec26e7811 */ /* 0x000fe400078fd0ff */
[----:B------:R-:W-:Y:S02]  /*3100*/  ISETP.LT.AND P0, PT, R105, UR22, P0 ;  /* 0x0000001669007c0c */ /* 0x000fe40008701270 */
[----:B------:R-:W-:Y:S01]  /*3110*/  PRMT R181, RZ, 0x7610, R181 ;  /* 0x00007610ffb57816 */ /* 0x000fe200000000b5 */
[----:B------:R-:W-:Y:S01]  /*3120*/  IMAD R108, R110, UR12, RZ ;  /* 0x0000000c6e6c7c24 */ /* 0x000fe2000f8e02ff */
[----:B------:R-:W-:Y:S01]  /*3130*/  PLOP3.LUT P1, PT, PT, PT, UP1, 0x80, 0x8 ;  /* 0x000000000008781c */ /* 0x000fe20003f2f018 */
[----:B0-----:R-:W-:-:S02]  /*3140*/  @P2 IMAD.MOV.U32 R106, RZ, RZ, R103 ;  /* 0x000000ffff6a2224 */ /* 0x001fc400078e0067 */
[----:B------:R-:W-:Y:S01]  /*3150*/  @P2 IMAD.MOV.U32 R107, RZ, RZ, R104 ;  /* 0x000000ffff6b2224 */ /* 0x000fe200078e0068 */
[-C--:B------:R-:W-:Y:S02]  /*3160*/  IADD3 R156, P5, PT, R155, R179.reuse, RZ ;  /* 0x000000b39b9c7210 */ /* 0x080fe40007fbe0ff */
[----:B------:R-:W-:Y:S02]  /*3170*/  LEA.HI R109, R194, 0x1e, RZ, 0x1a ;  /* 0x0000001ec26d7811 */ /* 0x000fe400078fd0ff */
[----:B------:R0:W5:Y:S01]  /*3180*/  @P2 LDG.E.U8 R181, desc[UR20][R106.64] ;  /* 0x000000146ab52981 */ /* 0x000162000c1e1100 */
[----:B------:R-:W-:Y:S02]  /*3190*/  ISETP.LT.AND P1, PT, R110, UR22, P1 ;  /* 0x000000166e007c0c */ /* 0x000fe40008f21270 */
[----:B------:R-:W-:Y:S02]  /*31a0*/  PLOP3.LUT P2, PT, PT, PT, UP1, 0x80, 0x8 ;  /* 0x000000000008781c */ /* 0x000fe40003f4f018 */
[----:B------:R-:W-:-:S02]  /*31b0*/  IADD3 R105, P4, PT, R108, R179, RZ ;  /* 0x000000b36c697210 */ /* 0x000fc40007f9e0ff */
[-C--:B------:R-:W-:Y:S01]  /*31c0*/  LEA.HI.X.SX32 R155, R155, R177.reuse, 0x1, P5 ;  /* 0x000000b19b9b7211 */ /* 0x080fe200028f0eff */
[C---:B------:R-:W-:Y:S01]  /*31d0*/  IMAD R110, R109.reuse, UR12, RZ ;  /* 0x0000000c6d6e7c24 */ /* 0x040fe2000f8e02ff */
[----:B------:R-:W-:Y:S02]  /*31e0*/  ISETP.LT.AND P2, PT, R109, UR22, P2 ;  /* 0x000000166d007c0c */ /* 0x000fe40009741270 */
[----:B------:R-:W-:Y:S01]  /*31f0*/  PRMT R183, RZ, 0x7610, R183 ;  /* 0x00007610ffb77816 */ /* 0x000fe200000000b7 */
[----:B------:R-:W-:Y:S01]  /*3200*/  @P0 IMAD.MOV.U32 R109, RZ, RZ, R155 ;  /* 0x000000ffff6d0224 */ /* 0x000fe200078e009b */
[----:B0-----:R-:W-:Y:S01]  /*3210*/  LEA.HI.X.SX32 R107, R108, R177, 0x1, P4 ;  /* 0x000000b16c6b7211 */ /* 0x001fe200020f0eff */
[----:B------:R-:W-:Y:S01]  /*3220*/  @P0 IMAD.MOV.U32 R108, RZ, RZ, R156 ;  /* 0x000000ffff6c0224 */ /* 0x000fe200078e009c */
[----:B------:R-:W-:Y:S02]  /*3230*/  IADD3 R106, P5, PT, R110, R179, RZ ;  /* 0x000000b36e6a7210 */ /* 0x000fe40007fbe0ff */
[----:B------:R-:W-:-:S02]  /*3240*/  LEA.HI R114, R194, 0x2e, RZ, 0x1a ;  /* 0x0000002ec2727811 */ /* 0x000fc400078fd0ff */
[----:B------:R0:W5:Y:S01]  /*3250*/  @P0 LDG.E.U8 R183, desc[UR20][R108.64] ;  /* 0x000000146cb70981 */ /* 0x000162000c1e1100 */
[----:B------:R-:W-:Y:S01]  /*3260*/  PRMT R184, RZ, 0x7610, R184 ;  /* 0x00007610ffb87816 */ /* 0x000fe200000000b8 */
[----:B------:R-:W-:Y:S01]  /*3270*/  @P1 IMAD.MOV.U32 R111, RZ, RZ, R107 ;  /* 0x000000ffff6f1224 */ /* 0x000fe200078e006b */
[----:B------:R-:W-:Y:S01]  /*3280*/  PLOP3.LUT P0, PT, PT, PT, UP1, 0x80, 0x8 ;  /* 0x000000000008781c */ /* 0x000fe20003f0f018 */
[----:B------:R-:W-:Y:S01]  /*3290*/  IMAD R112, R114, UR12, RZ ;  /* 0x0000000c72707c24 */ /* 0x000fe2000f8e02ff */
[----:B------:R-:W-:Y:S02]  /*32a0*/  LEA.HI R113, R194, 0x3e, RZ, 0x1a ;  /* 0x0000003ec2717811 */ /* 0x000fe400078fd0ff */
[----:B0-----:R-:W-:Y:S01]  /*32b0*/  LEA.HI.X.SX32 R108, R110, R177, 0x1, P5 ;  /* 0x000000b16e6c7211 */ /* 0x001fe200028f0eff */
[----:B------:R-:W-:Y:S01]  /*32c0*/  @P1 IMAD.MOV.U32 R110, RZ, RZ, R105 ;  /* 0x000000ffff6e1224 */ /* 0x000fe200078e0069 */
[----:B------:R-:W-:Y:S02]  /*32d0*/  ISETP.LT.AND P0, PT, R114, UR22, P0 ;  /* 0x0000001672007c0c */ /* 0x000fe40008701270 */
[----:B------:R-:W-:-:S02]  /*32e0*/  PRMT R185, RZ, 0x7610, R185 ;  /* 0x00007610ffb97816 */ /* 0x000fc400000000b9 */
[----:B------:R0:W5:Y:S01]  /*32f0*/  @P1 LDG.E.U8 R184, desc[UR20][R110.64] ;  /* 0x000000146eb81981 */ /* 0x000162000c1e1100 */
[----:B------:R-:W-:Y:S01]  /*3300*/  PLOP3.LUT P1, PT, PT, PT, UP1, 0x80, 0x8 ;  /* 0x000000000008781c */ /* 0x000fe20003f2f018 */
[C---:B------:R-:W-:Y:S01]  /*3310*/  IMAD R114, R113.reuse, UR12, RZ ;  /* 0x0000000c71727c24 */ /* 0x040fe2000f8e02ff */
[----:B------:R-:W-:Y:S02]  /*3320*/  IADD3 R109, P4, PT, R112, R179, RZ ;  /* 0x000000b3706d7210 */ /* 0x000fe40007f9e0ff */
[----:B------:R-:W-:Y:S01]  /*3330*/  ISETP.LT.AND P1, PT, R113, UR22, P1 ;  /* 0x0000001671007c0c */ /* 0x000fe20008f21270 */
[----:B0-----:R-:W-:Y:S02]  /*3340*/  @P2 IMAD.MOV.U32 R110, RZ, RZ, R106 ;  /* 0x000000ffff6e2224 */ /* 0x001fe400078e006a */
[----:B------:R-:W-:Y:S01]  /*3350*/  @P2 IMAD.MOV.U32 R111, RZ, RZ, R108 ;  /* 0x000000ffff6f2224 */ /* 0x000fe200078e006c */
[----:B------:R-:W-:-:S04]  /*3360*/  LEA.HI R113, R194, 0x4e, RZ, 0x1a ;  /* 0x0000004ec2717811 */ /* 0x000fc800078fd0ff */
[----:B------:R0:W5:Y:S01]  /*3370*/  @P2 LDG.E.U8 R185, desc[UR20][R110.64] ;  /* 0x000000146eb92981 */ /* 0x000162000c1e1100 */
[----:B------:R-:W-:Y:S02]  /*3380*/  PRMT R186, RZ, 0x7610, R186 ;  /* 0x00007610ffba7816 */ /* 0x000fe400000000ba */
[----:B------:R-:W-:Y:S02]  /*3390*/  PLOP3.LUT P2, PT, PT, PT, UP1, 0x80, 0x8 ;  /* 0x000000000008781c */ /* 0x000fe40003f4f018 */
[----:B0-----:R-:W-:Y:S02]  /*33a0*/  IADD3 R110, P5, PT, R114, R179, RZ ;  /* 0x000000b3726e7210 */ /* 0x001fe40007fbe0ff */
[-C--:B------:R-:W-:Y:S02]  /*33b0*/  LEA.HI.X.SX32 R111, R112, R177.reuse, 0x1, P4 ;  /* 0x000000b1706f7211 */ /* 0x080fe400020f0eff */
[----:B------:R-:W-:Y:S01]  /*33c0*/  LEA.HI.X.SX32 R112, R114, R177, 0x1, P5 ;  /* 0x000000b172707211 */ /* 0x000fe200028f0eff */
[----:B------:R-:W-:-:S02]  /*33d0*/  @P0 IMAD.MOV.U32 R114, RZ, RZ, R109 ;  /* 0x000000ffff720224 */ /* 0x000fc400078e006d */
[----:B------:R-:W-:Y:S01]  /*33e0*/  @P0 IMAD.MOV.U32 R115, RZ, RZ, R111 ;  /* 0x000000ffff730224 */ /* 0x000fe200078e006f */
[C---:B------:R-:W-:Y:S01]  /*33f0*/  ISETP.LT.AND P2, PT, R113.reuse, UR22, P2 ;  /* 0x0000001671007c0c */ /* 0x040fe20009741270 */
[----:B------:R-:W-:Y:S01]  /*3400*/  IMAD R116, R113, UR12, RZ ;  /* 0x0000000c71747c24 */ /* 0x000fe2000f8e02ff */
[----:B------:R-:W-:Y:S02]  /*3410*/  PRMT R187, RZ, 0x7610, R187 ;  /* 0x00007610ffbb7816 */ /* 0x000fe400000000bb */
[----:B------:R0:W5:Y:S02]  /*3420*/  @P0 LDG.E.U8 R186, desc[UR20][R114.64] ;  /* 0x0000001472ba0981 */ /* 0x000164000c1e1100 */
[----:B------:R-:W-:Y:S01]  /*3430*/  IADD3 R113, P0, PT, R116, R179, RZ ;  /* 0x000000b374717210 */ /* 0x000fe20007f1e0ff */
[----:B0-----:R-:W-:Y:S02]  /*3440*/  @P1 IMAD.MOV.U32 R114, RZ, RZ, R110 ;  /* 0x000000ffff721224 */ /* 0x001fe400078e006e */
[----:B------:R-:W-:-:S05]  /*3450*/  @P1 IMAD.MOV.U32 R115, RZ, RZ, R112 ;  /* 0x000000ffff731224 */ /* 0x000fca00078e0070 */
[----:B------:R0:W5:Y:S01]  /*3460*/  @P1 LDG.E.U8 R187, desc[UR20][R114.64] ;  /* 0x0000001472bb1981 */ /* 0x000162000c1e1100 */
[----:B------:R-:W-:Y:S02]  /*3470*/  PRMT R188, RZ, 0x7610, R188 ;  /* 0x00007610ffbc7816 */ /* 0x000fe400000000bc */
[----:B------:R-:W-:Y:S02]  /*3480*/  LEA.HI R118, R194, 0x5e, RZ, 0x1a ;  /* 0x0000005ec2767811 */ /* 0x000fe400078fd0ff */
[----:B0-----:R-:W-:Y:S01]  /*3490*/  LEA.HI.X.SX32 R114, R116, R177, 0x1, P0 ;  /* 0x000000b174727211 */ /* 0x001fe200000f0eff */
[----:B------:R-:W-:Y:S01]  /*34a0*/  @P2 IMAD.MOV.U32 R116, RZ, RZ, R113 ;  /* 0x000000ffff742224 */ /* 0x000fe200078e0071 */
[----:B------:R-:W-:-:S03]  /*34b0*/  PLOP3.LUT P0, PT, PT, PT, UP1, 0x80, 0x8 ;  /* 0x000000000008781c */ /* 0x000fc60003f0f018 */
[----:B------:R-:W-:Y:S01]  /*34c0*/  @P2 IMAD.MOV.U32 R117, RZ, RZ, R114 ;  /* 0x000000ffff752224 */ /* 0x000fe200078e0072 */
[----:B------:R-:W-:-:S04]  /*34d0*/  ISETP.LT.AND P0, PT, R118, UR22, P0 ;  /* 0x0000001676007c0c */ /* 0x000fc80008701270 */
[----:B------:R0:W5:Y:S01]  /*34e0*/  @P2 LDG.E.U8 R188, desc[UR20][R116.64] ;  /* 0x0000001474bc2981 */ /* 0x000162000c1e1100 */
[----:B------:R-:W-:Y:S01]  /*34f0*/  IABS R192, R119 ;  /* 0x0000007700c07213 */ /* 0x000fe20000000000 */
[----:B0-----:R-:W-:-:S03]  /*3500*/  IMAD R116, R118, UR12, RZ ;  /* 0x0000000c76747c24 */ /* 0x001fc6000f8e02ff */
[----:B------:R-:W0:Y:S02]  /*3510*/  I2F.RP R193, R192 ;  /* 0x000000c000c17306 */ /* 0x000e240000209400 */
[----:B------:R-:W-:-:S04]  /*3520*/  IADD3 R115, P1, PT, R116, R179, RZ ;  /* 0x000000b374737210 */ /* 0x000fc80007f3e0ff */
[----:B------:R-:W-:Y:S01]  /*3530*/  LEA.HI.X.SX32 R116, R116, R177, 0x1, P1 ;  /* 0x000000b174747211 */ /* 0x000fe200008f0eff */
[----:B------:R-:W-:Y:S01]  /*3540*/  @P0 IMAD.MOV.U32 R120, RZ, RZ, R115 ;  /* 0x000000ffff780224 */ /* 0x000fe200078e0073 */
[----:B------:R-:W-:-:S03]  /*3550*/  PRMT R202, RZ, 0x7610, R202 ;  /* 0x00007610ffca7816 */ /* 0x000fc600000000ca */
[----:B------:R-:W-:Y:S01]  /*3560*/  @P0 IMAD.MOV.U32 R121, RZ, RZ, R116 ;  /* 0x000000ffff790224 */ /* 0x000fe200078e0074 */
[----:B------:R-:W-:Y:S01]  /*3570*/  LEA.HI R117, R194, 0x6e, RZ, 0x1a ;  /* 0x0000006ec2757811 */ /* 0x000fe200078fd0ff */
[----:B0-----:R-:W0:Y:S03]  /*3580*/  MUFU.RCP R193, R193 ;  /* 0x000000c100c17308 */ /* 0x001e260000001000 */
[----:B------:R1:W5:Y:S01]  /*3590*/  @P0 LDG.E.U8 R202, desc[UR20][R120.64] ;  /* 0x0000001478ca0981 */ /* 0x000362000c1e1100 */
[----:B------:R-:W-:Y:S01]  /*35a0*/  PLOP3.LUT P0, PT, PT, PT, UP1, 0x80, 0x8 ;  /* 0x000000000008781c */ /* 0x000fe20003f0f018 */
[----:B------:R-:W-:-:S03]  /*35b0*/  IMAD R118, R117, UR12, RZ ;  /* 0x0000000c75767c24 */ /* 0x000fc6000f8e02ff */
[----:B------:R-:W-:Y:S02]  /*35c0*/  ISETP.LT.AND P0, PT, R117, UR22, P0 ;  /* 0x0000001675007c0c */ /* 0x000fe40008701270 */
[----:B------:R-:W-:-:S04]  /*35d0*/  IADD3 R117, P1, PT, R118, R179, RZ ;  /* 0x000000b376757210 */ /* 0x000fc80007f3e0ff */
[----:B------:R-:W-:Y:S02]  /*35e0*/  LEA.HI.X.SX32 R118, R118, R177, 0x1, P1 ;  /* 0x000000b176767211 */ /* 0x000fe400008f0eff */
[----:B------:R-:W-:Y:S01]  /*35f0*/  PRMT R200, RZ, 0x7610, R200 ;  /* 0x00007610ffc87816 */ /* 0x000fe200000000c8 */
[----:B0-----:R-:W-:-:S04]  /*3600*/  VIADD R193, R193, 0xffffffe ;  /* 0x0ffffffec1c17836 */ /* 0x001fc80000000000 */
[----:B-1----:R-:W-:Y:S02]  /*3610*/  @P0 IMAD.MOV.U32 R120, RZ, RZ, R117 ;  /* 0x000000ffff780224 */ /* 0x002fe400078e0075 */
[----:B------:R-:W-:Y:S01]  /*3620*/  @P0 IMAD.MOV.U32 R121, RZ, RZ, R118 ;  /* 0x000000ffff790224 */ /* 0x000fe200078e0076 */
[----:B------:R-:W-:-:S04]  /*3630*/  LEA.HI R194, R194, 0x7e, RZ, 0x1a ;  /* 0x0000007ec2c27811 */ /* 0x000fc800078fd0ff */
[----:B------:R0:W5:Y:S02]  /*3640*/  @P0 LDG.E.U8 R200, desc[UR20][R120.64] ;  /* 0x0000001478c80981 */ /* 0x000164000c1e1100 */
[----:B0-----:R-:W0:Y:S01]  /*3650*/  F2I.FTZ.U32.TRUNC.NTZ R121, R193 ;  /* 0x000000c100797305 */ /* 0x001e22000021f000 */
[----:B------:R-:W-:-:S05]  /*3660*/  IMAD R120, R194, UR12, RZ ;  /* 0x0000000cc2787c24 */ /* 0x000fca000f8e02ff */
[----:B------:R-:W-:-:S04]  /*3670*/  IADD3 R179, P1, PT, R120, R179, RZ ;  /* 0x000000b378b37210 */ /* 0x000fc80007f3e0ff */
[----:B------:R-:W-:Y:S01]  /*3680*/  LEA.HI.X.SX32 R177, R120, R177, 0x1, P1 ;  /* 0x000000b178b17211 */ /* 0x000fe200008f0eff */
[----:B0-----:R-:W-:Y:S01]  /*3690*/  IMAD.MOV R120, RZ, RZ, -R121 ;  /* 0x000000ffff787224 */ /* 0x001fe200078e0a79 */
[----:B------:R-:W-:-:S03]  /*36a0*/  PLOP3.LUT P0, PT, PT, PT, UP1, 0x80, 0x8 ;  /* 0x000000000008781c */ /* 0x000fc60003f0f018 */
[----:B------:R-:W-:Y:S02]  /*36b0*/  IMAD R193, R120, R192, RZ ;  /* 0x000000c078c17224 */ /* 0x000fe400078e02ff */
[----:B------:R-:W-:Y:S01]  /*36c0*/  IMAD.MOV.U32 R120, RZ, RZ, RZ ;  /* 0x000000ffff787224 */ /* 0x000fe200078e00ff */
[----:B------:R-:W-:-:S03]  /*36d0*/  ISETP.LT.AND P0, PT, R194, UR22, P0 ;  /* 0x00000016c2007c0c */ /* 0x000fc60008701270 */
[----:B------:R-:W-:-:S04]  /*36e0*/  IMAD.HI.U32 R120, R121, R193, R120 ;  /* 0x000000c179787227 */ /* 0x000fc800078e0078 */
[----:B------:R-:W-:Y:S02]  /*36f0*/  IMAD.SHL.U32 R121, R199, 0x20, RZ ;  /* 0x00000020c7797824 */ /* 0x000fe400078e00ff */
[----:B------:R-:W-:-:S03]  /*3700*/  IMAD.SHL.U32 R201, R136, 0x80, RZ ;  /* 0x0000008088c97824 */ /* 0x000fc600078e00ff */
[----:B------:R-:W-:Y:S01]  /*3710*/  LOP3.LUT R121, R121, 0x60, RZ, 0xc0, !PT ;  /* 0x0000006079797812 */ /* 0x000fe200078ec0ff */
[----:B------:R-:W-:Y:S01]  /*3720*/  @P0 IMAD.MOV.U32 R194, RZ, RZ, R179 ;  /* 0x000000ffffc20224 */ /* 0x000fe200078e00b3 */
[----:B------:R-:W-:Y:S02]  /*3730*/  PRMT R198, RZ, 0x7610, R198 ;  /* 0x00007610ffc67816 */ /* 0x000fe400000000c6 */
[----:B------:R-:W-:Y:S01]  /*3740*/  LOP3.LUT R193, R201, R121, RZ, 0xfc, !PT ;  /* 0x00000079c9c17212 */ /* 0x000fe200078efcff */
[----:B------:R-:W-:-:S03]  /*3750*/  @P0 IMAD.MOV.U32 R195, RZ, RZ, R177 ;  /* 0x000000ffffc30224 */ /* 0x000fc600078e00b1 */
[----:B------:R-:W-:Y:S02]  /*3760*/  IABS R136, R193 ;  /* 0x000000c100887213 */ /* 0x000fe40000000000 */
[----:B------:R0:W5:Y:S01]  /*3770*/  @P0 LDG.E.U8 R198, desc[UR20][R194.64] ;  /* 0x00000014c2c60981 */ /* 0x000162000c1e1100 */
[----:B------:R-:W-:-:S04]  /*3780*/  @!UP2 UIADD3 UR4, UPT, UPT, -UR5, 0x100000, URZ ;  /* 0x001000000504a890 */ /* 0x000fc8000fffe1ff */
[----:B------:R-:W-:Y:S02]  /*3790*/  @!UP2 USHF.L.U32 UR5, UR4, 0xb, URZ ;  /* 0x0000000b0405a899 */ /* 0x000fe400080006ff */
[----:B------:R-:W-:Y:S01]  /*37a0*/  @!UP2 USHF.L.U32 UR4, UR4, 0x1, URZ ;  /* 0x000000010404a899 */ /* 0x000fe200080006ff */
[----:B------:R-:W-:Y:S02]  /*37b0*/  ISETP.GE.AND P6, PT, R193, RZ, PT ;  /* 0x000000ffc100720c */ /* 0x000fe40003fc6270 */
[----:B------:R-:W-:Y:S01]  /*37c0*/  LOP3.LUT R193, R201, 0x1, R121, 0xfe, !PT ;  /* 0x00000001c9c17812 */ /* 0x000fe200078efe79 */
[----:B0-----:R-:W-:Y:S01]  /*37d0*/  IMAD.HI.U32 R194, R120, R136, RZ ;  /* 0x0000008878c27227 */ /* 0x001fe200078e00ff */
[----:B------:R-:W-:-:S03]  /*37e0*/  VOTEU.ALL UP2, P3 ;  /* 0x0000000000ff7886 */ /* 0x000fc60001840000 */
[----:B------:R-:W-:-:S04]  /*37f0*/  IMAD.MOV R194, RZ, RZ, -R194 ;  /* 0x000000ffffc27224 */ /* 0x000fc800078e0ac2 */
[----:B------:R0:W1:Y:S01]  /*3800*/  @!UP2 SYNCS.EXCH.64 URZ, [UR9+0x6008], UR4 ;  /* 0x0060080409ffa5b2 */ /* 0x0000620008000100 */
[----:B------:R-:W-:Y:S01]  /*3810*/  IMAD R136, R192, R194, R136 ;  /* 0x000000c2c0887224 */ /* 0x000fe200078e0288 */
[----:B------:R-:W-:Y:S01]  /*3820*/  IABS R194, R193 ;  /* 0x000000c100c27213 */ /* 0x000fe20000000000 */
[----:B--2---:R2:W-:Y:S01]  /*3830*/  STS.U8 [R238+UR9], R135 ;  /* 0x00000087ee007988 */ /* 0x0045e20008000009 */
[----:B------:R-:W-:Y:S02]  /*3840*/  ISETP.GE.AND P2, PT, R193, RZ, PT ;  /* 0x000000ffc100720c */ /* 0x000fe40003f46270 */
[----:B------:R-:W-:Y:S01]  /*3850*/  LOP3.LUT R199, R238, 0x10, RZ, 0x3c, !PT ;  /* 0x00000010eec77812 */ /* 0x000fe200078e3cff */
[----:B0-----:R-:W0:Y:S01]  /*3860*/  LDCU UR4, c[0x0][0x3b0] ;  /* 0x00007600ff0477ac */ /* 0x001e220008000800 */
[----:B--2---:R-:W-:-:S04]  /*3870*/  IMAD.HI.U32 R135, R120, R194, RZ ;  /* 0x000000c278877227 */ /* 0x004fc800078e00ff */
[----:B------:R-:W-:-:S04]  /*3880*/  IMAD.MOV R135, RZ, RZ, -R135 ;  /* 0x000000ffff877224 */ /* 0x000fc800078e0a87 */
[----:B------:R-:W-:Y:S01]  /*3890*/  IMAD R135, R192, R135, R194 ;  /* 0x00000087c0877224 */ /* 0x000fe200078e02c2 */
[----:B------:R-:W-:-:S04]  /*38a0*/  LOP3.LUT R193, R201, 0x2, R121, 0xfe, !PT ;  /* 0x00000002c9c17812 */ /* 0x000fc800078efe79 */
[----:B------:R-:W-:Y:S02]  /*38b0*/  ISETP.GT.U32.AND P5, PT, R192, R135, PT ;  /* 0x00000087c000720c */ /* 0x000fe40003fa4070 */
[----:B------:R-:W-:Y:S01]  /*38c0*/  IABS R194, R193 ;  /* 0x000000c100c27213 */ /* 0x000fe20000000000 */
[----:B---3--:R2:W-:Y:S01]  /*38d0*/  STS.U8 [R238+UR9+0x200], R134 ;  /* 0x00020086ee007988 */ /* 0x0085e20008000009 */
[----:B------:R-:W-:Y:S02]  /*38e0*/  ISETP.GE.AND P4, PT, R193, RZ, PT ;  /* 0x000000ffc100720c */ /* 0x000fe40003f86270 */
[----:B------:R-:W-:Y:S01]  /*38f0*/  LOP3.LUT R193, R201, 0x3, R121, 0xfe, !PT ;  /* 0x00000003c9c17812 */ /* 0x000fe200078efe79 */
[----:B--2---:R-:W-:-:S04]  /*3900*/  IMAD.HI.U32 R134, R120, R194, RZ ;  /* 0x000000c278867227 */ /* 0x004fc800078e00ff */
[----:B------:R-:W-:Y:S02]  /*3910*/  IMAD.MOV R134, RZ, RZ, -R134 ;  /* 0x000000ffff867224 */ /* 0x000fe400078e0a86 */
[----:B------:R-:W-:Y:S02]  /*3920*/  @!P5 IMAD.IADD R135, R135, 0x1, -R192 ;  /* 0x000000018787d824 */ /* 0x000fe400078e0ac0 */
[C---:B------:R-:W-:Y:S01]  /*3930*/  IMAD R134, R192.reuse, R134, R194 ;  /* 0x00000086c0867224 */ /* 0x040fe200078e02c2 */
[----:B------:R-:W-:Y:S02]  /*3940*/  IABS R194, R193 ;  /* 0x000000c100c27213 */ /* 0x000fe40000000000 */
[C---:B------:R-:W-:Y:S02]  /*3950*/  ISETP.GT.U32.AND P5, PT, R192.reuse, R135, PT ;  /* 0x00000087c000720c */ /* 0x040fe40003fa4070 */
[----:B------:R-:W-:Y:S01]  /*3960*/  ISETP.GT.U32.AND P0, PT, R192, R136, PT ;  /* 0x00000088c000720c */ /* 0x000fe20003f04070 */
[----:B----4-:R2:W-:Y:S02]  /*3970*/  STS.U8 [R238+UR9+0x400], R137 ;  /* 0x00040089ee007988 */ /* 0x0105e40008000009 */
[----:B--2---:R-:W-:-:S04]  /*3980*/  IMAD.HI.U32 R137, R120, R194, RZ ;  /* 0x000000c278897227 */ /* 0x004fc800078e00ff */
[----:B------:R-:W-:-:S04]  /*3990*/  IMAD.MOV R137, RZ, RZ, -R137 ;  /* 0x000000ffff897224 */ /* 0x000fc800078e0a89 */
[----:B------:R-:W-:Y:S02]  /*39a0*/  @!P5 IMAD.IADD R135, R135, 0x1, -R192 ;  /* 0x000000018787d824 */ /* 0x000fe400078e0ac0 */
[----:B------:R-:W-:Y:S02]  /*39b0*/  IMAD R137, R192, R137, R194 ;  /* 0x00000089c0897224 */ /* 0x000fe400078e02c2 */
[----:B------:R-:W-:Y:S02]  /*39c0*/  @!P0 IMAD.IADD R136, R136, 0x1, -R192 ;  /* 0x0000000188888824 */ /* 0x000fe400078e0ac0 */
[----:B------:R-:W-:Y:S01]  /*39d0*/  @!P2 IMAD.MOV R135, RZ, RZ, -R135 ;  /* 0x000000ffff87a224 */ /* 0x000fe200078e0a87 */
[C---:B------:R-:W-:Y:S02]  /*39e0*/  ISETP.GT.U32.AND P2, PT, R192.reuse, R137, PT ;  /* 0x00000089c000720c */ /* 0x040fe40003f44070 */
[----:B------:R-:W-:Y:S02]  /*39f0*/  ISETP.GT.U32.AND P0, PT, R192, R136, PT ;  /* 0x00000088c000720c */ /* 0x000fe40003f04070 */
[----:B------:R-:W-:-:S02]  /*3a00*/  ISETP.GE.AND P1, PT, R193, RZ, PT ;  /* 0x000000ffc100720c */ /* 0x000fc40003f26270 */
[----:B------:R-:W-:Y:S01]  /*3a10*/  LOP3.LUT R193, R201, 0x4, R121, 0xfe, !PT ;  /* 0x00000004c9c17812 */ /* 0x000fe200078efe79 */
[----:B-----5:R2:W-:Y:S03]  /*3a20*/  STS.U8 [R238+UR9+0x600], R138 ;  /* 0x0006008aee007988 */ /* 0x0205e60008000009 */
[----:B------:R-:W-:Y:S01]  /*3a30*/  IABS R194, R193 ;  /* 0x000000c100c27213 */ /* 0x000fe20000000000 */
[----:B------:R3:W-:Y:S02]  /*3a40*/  STS.U8 [R238+UR9+0x800], R139 ;  /* 0x0008008bee007988 */ /* 0x0007e40008000009 */
[--C-:B------:R-:W-:Y:S02]  /*3a50*/  @!P2 IMAD.IADD R137, R137, 0x1, -R192.reuse ;  /* 0x000000018989a824 */ /* 0x100fe400078e0ac0 */
[----:B------:R-:W-:Y:S02]  /*3a60*/  @!P0 IMAD.IADD R136, R136, 0x1, -R192 ;  /* 0x0000000188888824 */ /* 0x000fe400078e0ac0 */
[----:B--2---:R-:W-:Y:S01]  /*3a70*/  IMAD.HI.U32 R138, R120, R194, RZ ;  /* 0x000000c2788a7227 */ /* 0x004fe200078e00ff */
[----:B------:R-:W-:-:S02]  /*3a80*/  ISETP.GE.AND P0, PT, R193, RZ, PT ;  /* 0x000000ffc100720c */ /* 0x000fc40003f06270 */
[----:B---3--:R-:W-:Y:S01]  /*3a90*/  LOP3.LUT R139, R201, 0x5, R121, 0xfe, !PT ;  /* 0x00000005c98b7812 */ /* 0x008fe200078efe79 */
[----:B------:R-:W-:Y:S01]  /*3aa0*/  IMAD.MOV R138, RZ, RZ, -R138 ;  /* 0x000000ffff8a7224 */ /* 0x000fe200078e0a8a */
[C---:B------:R-:W-:Y:S01]  /*3ab0*/  ISETP.GT.U32.AND P2, PT, R192.reuse, R137, PT ;  /* 0x00000089c000720c */ /* 0x040fe20003f44070 */
[----:B------:R-:W-:Y:S01]  /*3ac0*/  @!P6 IMAD.MOV R136, RZ, RZ, -R136 ;  /* 0x000000ffff88e224 */ /* 0x000fe200078e0a88 */
[----:B------:R-:W-:Y:S02]  /*3ad0*/  IABS R193, R139 ;  /* 0x0000008b00c17213 */ /* 0x000fe40000000000 */
[C---:B------:R-:W-:Y:S01]  /*3ae0*/  ISETP.GT.U32.AND P6, PT, R192.reuse, R134, PT ;  /* 0x00000086c000720c */ /* 0x040fe20003fc4070 */
[----:B------:R-:W-:Y:S02]  /*3af0*/  IMAD R138, R192, R138, R194 ;  /* 0x0000008ac08a7224 */ /* 0x000fe400078e02c2 */
[----:B------:R-:W-:Y:S01]  /*3b00*/  IMAD.HI.U32 R194, R120, R193, RZ ;  /* 0x000000c178c27227 */ /* 0x000fe200078e00ff */
[----:B------:R-:W-:-:S03]  /*3b10*/  ISETP.GE.AND P5, PT, R139, RZ, PT ;  /* 0x000000ff8b00720c */ /* 0x000fc60003fa6270 */
[----:B------:R-:W-:Y:S02]  /*3b20*/  IMAD.MOV R194, RZ, RZ, -R194 ;  /* 0x000000ffffc27224 */ /* 0x000fe400078e0ac2 */
[--C-:B------:R-:W-:Y:S02]  /*3b30*/  @!P2 IMAD.IADD R137, R137, 0x1, -R192.reuse ;  /* 0x000000018989a824 */ /* 0x100fe400078e0ac0 */
[----:B------:R-:W-:Y:S02]  /*3b40*/  IMAD R139, R192, R194, R193 ;  /* 0x000000c2c08b7224 */ /* 0x000fe400078e02c1 */
[----:B------:R-:W-:Y:S01]  /*3b50*/  @!P6 IMAD.IADD R134, R134, 0x1, -R192 ;  /* 0x000000018686e824 */ /* 0x000fe200078e0ac0 */
[----:B------:R2:W-:Y:S01]  /*3b60*/  STS.U8 [R238+UR9+0xa00], R140 ;  /* 0x000a008cee007988 */ /* 0x0005e20008000009 */
[----:B------:R-:W-:Y:S01]  /*3b70*/  @!P1 IMAD.MOV R137, RZ, RZ, -R137 ;  /* 0x000000ffff899224 */ /* 0x000fe200078e0a89 */
[C---:B------:R-:W-:Y:S02]  /*3b80*/  ISETP.GT.U32.AND P1, PT, R192.reuse, R139, PT ;  /* 0x0000008bc000720c */ /* 0x040fe40003f24070 */
[----:B------:R-:W-:-:S02]  /*3b90*/  ISETP.GT.U32.AND P6, PT, R192, R134, PT ;  /* 0x00000086c000720c */ /* 0x000fc40003fc4070 */
[----:B--2---:R-:W-:-:S04]  /*3ba0*/  LOP3.LUT R140, R201, 0x6, R121, 0xfe, !PT ;  /* 0x00000006c98c7812 */ /* 0x004fc800078efe79 */
[----:B------:R-:W-:Y:S01]  /*3bb0*/  IABS R193, R140 ;  /* 0x0000008c00c17213 */ /* 0x000fe20000000000 */
[----:B------:R2:W-:Y:S04]  /*3bc0*/  STS.U8 [R238+UR9+0xc00], R141 ;  /* 0x000c008dee007988 */ /* 0x0005e80008000009 */
[----:B------:R-:W-:-:S04]  /*3bd0*/  IMAD.HI.U32 R194, R120, R193, RZ ;  /* 0x000000c178c27227 */ /* 0x000fc800078e00ff */
[----:B------:R-:W-:Y:S02]  /*3be0*/  IMAD.MOV R194, RZ, RZ, -R194 ;  /* 0x000000ffffc27224 */ /* 0x000fe400078e0ac2 */
[--C-:B------:R-:W-:Y:S01]  /*3bf0*/  @!P1 IMAD.IADD R139, R139, 0x1, -R192.reuse ;  /* 0x000000018b8b9824 */ /* 0x100fe200078e0ac0 */
[----:B--2---:R-:W-:Y:S01]  /*3c00*/  LOP3.LUT R141, R201, 0x7, R121, 0xfe, !PT ;  /* 0x00000007c98d7812 */ /* 0x004fe200078efe79 */
[----:B------:R-:W-:Y:S01]  /*3c10*/  @!P6 IMAD.IADD R134, R134, 0x1, -R192 ;  /* 0x000000018686e824 */ /* 0x000fe200078e0ac0 */
[----:B------:R-:W-:Y:S01]  /*3c20*/  ISETP.GE.AND P6, PT, R140, RZ, PT ;  /* 0x000000ff8c00720c */ /* 0x000fe20003fc6270 */
[C---:B------:R-:W-:Y:S01]  /*3c30*/  IMAD R140, R192.reuse, R194, R193 ;  /* 0x000000c2c08c7224 */ /* 0x040fe200078e02c1 */
[----:B------:R-:W-:Y:S02]  /*3c40*/  IABS R193, R141 ;  /* 0x0000008d00c17213 */ /* 0x000fe40000000000 */
[C---:B------:R-:W-:Y:S01]  /*3c50*/  ISETP.GT.U32.AND P1, PT, R192.reuse, R139, PT ;  /* 0x0000008bc000720c */ /* 0x040fe20003f24070 */
[----:B------:R-:W-:Y:S01]  /*3c60*/  @!P4 IMAD.MOV R134, RZ, RZ, -R134 ;  /* 0x000000ffff86c224 */ /* 0x000fe200078e0a86 */
[----:B------:R-:W-:Y:S01]  /*3c70*/  ISETP.GT.U32.AND P4, PT, R192, R138, PT ;  /* 0x0000008ac000720c */ /* 0x000fe20003f84070 */
[----:B------:R-:W-:Y:S01]  /*3c80*/  IMAD.HI.U32 R194, R120, R193, RZ ;  /* 0x000000c178c27227 */ /* 0x000fe200078e00ff */
[----:B------:R-:W-:-:S03]  /*3c90*/  ISETP.GE.AND P2, PT, R141, RZ, PT ;  /* 0x000000ff8d00720c */ /* 0x000fc60003f46270 */
[----:B------:R-:W-:-:S04]  /*3ca0*/  IMAD.MOV R194, RZ, RZ, -R194 ;  /* 0x000000ffffc27224 */ /* 0x000fc800078e0ac2 */
[----:B------:R-:W-:Y:S02]  /*3cb0*/  IMAD R141, R192, R194, R193 ;  /* 0x000000c2c08d7224 */ /* 0x000fe400078e02c1 */
[--C-:B------:R-:W-:Y:S02]  /*3cc0*/  @!P1 IMAD.IADD R139, R139, 0x1, -R192.reuse ;  /* 0x000000018b8b9824 */ /* 0x100fe400078e0ac0 */
[----:B------:R-:W-:Y:S02]  /*3cd0*/  @!P4 IMAD.IADD R138, R138, 0x1, -R192 ;  /* 0x000000018a8ac824 */ /* 0x000fe400078e0ac0 */
[----:B------:R-:W-:Y:S01]  /*3ce0*/  @!P5 IMAD.MOV R139, RZ, RZ, -R139 ;  /* 0x000000ffff8bd224 */ /* 0x000fe200078e0a8b */
[C---:B------:R-:W-:Y:S01]  /*3cf0*/  ISETP.GT.U32.AND P5, PT, R192.reuse, R141, PT ;  /* 0x0000008dc000720c */ /* 0x040fe20003fa4070 */
[----:B------:R2:W-:Y:S01]  /*3d00*/  STS.U8 [R238+UR9+0xe00], R142 ;  /* 0x000e008eee007988 */ /* 0x0005e20008000009 */
[----:B------:R-:W-:Y:S02]  /*3d10*/  ISETP.GT.U32.AND P4, PT, R192, R138, PT ;  /* 0x0000008ac000720c */ /* 0x000fe40003f84070 */
[----:B--2---:R-:W-:-:S04]  /*3d20*/  LOP3.LUT R142, R201, 0x8, R121, 0xfe, !PT ;  /* 0x00000008c98e7812 */ /* 0x004fc800078efe79 */
[----:B------:R-:W-:-:S05]  /*3d30*/  IABS R193, R142 ;  /* 0x0000008e00c17213 */ /* 0x000fca0000000000 */
[----:B------:R-:W-:Y:S02]  /*3d40*/  @!P5 IMAD.IADD R141, R141, 0x1, -R192 ;  /* 0x000000018d8dd824 */ /* 0x000fe400078e0ac0 */
[----:B------:R-:W-:Y:S01]  /*3d50*/  IMAD.HI.U32 R194, R120, R193, RZ ;  /* 0x000000c178c27227 */ /* 0x000fe200078e00ff */
[----:B------:R2:W-:Y:S02]  /*3d60*/  STS.U8 [R238+UR9+0x1000], R143 ;  /* 0x0010008fee007988 */ /* 0x0005e40008000009 */
[----:B------:R-:W-:Y:S01]  /*3d70*/  ISETP.GT.U32.AND P5, PT, R192, R141, PT ;  /* 0x0000008dc000720c */ /* 0x000fe20003fa4070 */
[----:B------:R-:W-:Y:S02]  /*3d80*/  IMAD.MOV R194, RZ, RZ, -R194 ;  /* 0x000000ffffc27224 */ /* 0x000fe400078e0ac2 */
[----:B------:R-:W-:Y:S01]  /*3d90*/  @!P4 IMAD.IADD R138, R138, 0x1, -R192 ;  /* 0x000000018a8ac824 */ /* 0x000fe200078e0ac0 */
[----:B------:R-:W-:Y:S01]  /*3da0*/  ISETP.GE.AND P4, PT, R142, RZ, PT ;  /* 0x000000ff8e00720c */ /* 0x000fe20003f86270 */
[C---:B------:R-:W-:Y:S01]  /*3db0*/  IMAD R142, R192.reuse, R194, R193 ;  /* 0x000000c2c08e7224 */ /* 0x040fe200078e02c1 */
[----:B--2---:R-:W-:Y:S01]  /*3dc0*/  LOP3.LUT R143, R201, 0x9, R121, 0xfe, !PT ;  /* 0x00000009c98f7812 */ /* 0x004fe200078efe79 */
[----:B------:R-:W-:Y:S01]  /*3dd0*/  @!P0 IMAD.MOV R138, RZ, RZ, -R138 ;  /* 0x000000ffff8a8224 */ /* 0x000fe200078e0a8a */
[----:B------:R-:W-:-:S02]  /*3de0*/  ISETP.GT.U32.AND P0, PT, R192, R140, PT ;  /* 0x0000008cc000720c */ /* 0x000fc40003f04070 */
[----:B------:R-:W-:-:S03]  /*3df0*/  IABS R193, R143 ;  /* 0x0000008f00c17213 */ /* 0x000fc60000000000 */
[----:B------:R-:W-:Y:S02]  /*3e00*/  @!P5 IMAD.IADD R141, R141, 0x1, -R192 ;  /* 0x000000018d8dd824 */ /* 0x000fe400078e0ac0 */
[----:B------:R-:W-:Y:S01]  /*3e10*/  IMAD.HI.U32 R194, R120, R193, RZ ;  /* 0x000000c178c27227 */ /* 0x000fe200078e00ff */
[----:B------:R2:W-:Y:S03]  /*3e20*/  STS.U8 [R238+UR9+0x1200], R144 ;  /* 0x00120090ee007988 */ /* 0x0005e60008000009 */
[----:B------:R-:W-:Y:S01]  /*3e30*/  IMAD.MOV R194, RZ, RZ, -R194 ;  /* 0x000000ffffc27224 */ /* 0x000fe200078e0ac2 */
[----:B------:R-:W-:Y:S01]  /*3e40*/  STS.U8 [R238+UR9+0x1400], R145 ;  /* 0x00140091ee007988 */ /* 0x000fe20008000009 */
[----:B------:R-:W-:Y:S02]  /*3e50*/  ISETP.GE.AND P1, PT, R143, RZ, PT ;  /* 0x000000ff8f00720c */ /* 0x000fe40003f26270 */
[----:B------:R-:W-:Y:S01]  /*3e60*/  IMAD R143, R192, R194, R193 ;  /* 0x000000c2c08f7224 */ /* 0x000fe200078e02c1 */
[----:B------:R3:W-:Y:S01]  /*3e70*/  STS.U8 [R238+UR9+0x1600], R146 ;  /* 0x00160092ee007988 */ /* 0x0007e20008000009 */
[----:B------:R-:W-:Y:S01]  /*3e80*/  @!P0 IMAD.IADD R140, R140, 0x1, -R192 ;  /* 0x000000018c8c8824 */ /* 0x000fe200078e0ac0 */
[----:B--2---:R-:W-:Y:S01]  /*3e90*/  LOP3.LUT R144, R201, 0xa, R121, 0xfe, !PT ;  /* 0x0000000ac9907812 */ /* 0x004fe200078efe79 */
[----:B---3--:R-:W-:-:S03]  /*3ea0*/  IMAD.MOV.U32 R146, RZ, RZ, R141 ;  /* 0x000000ffff927224 */ /* 0x008fc600078e008d */
[C---:B------:R-:W-:Y:S01]  /*3eb0*/  ISETP.GT.U32.AND P0, PT, R192.reuse, R140, PT ;  /* 0x0000008cc000720c */ /* 0x040fe20003f04070 */
[----:B------:R-:W-:Y:S01]  /*3ec0*/  @!P2 IMAD.MOV R146, RZ, RZ, -R146 ;  /* 0x000000ffff92a224 */ /* 0x000fe200078e0a92 */
[----:B------:R-:W-:Y:S02]  /*3ed0*/  ISETP.GT.U32.AND P2, PT, R192, R143, PT ;  /* 0x0000008fc000720c */ /* 0x000fe40003f44070 */
[----:B------:R-:W-:-:S05]  /*3ee0*/  IABS R193, R144 ;  /* 0x0000009000c17213 */ /* 0x000fca0000000000 */
[----:B------:R-:W-:-:S04]  /*3ef0*/  IMAD.HI.U32 R194, R120, R193, RZ ;  /* 0x000000c178c27227 */ /* 0x000fc800078e00ff */
[----:B------:R-:W-:Y:S02]  /*3f00*/  IMAD.MOV R194, RZ, RZ, -R194 ;  /* 0x000000ffffc27224 */ /* 0x000fe400078e0ac2 */
[--C-:B------:R-:W-:Y:S02]  /*3f10*/  @!P2 IMAD.IADD R143, R143, 0x1, -R192.reuse ;  /* 0x000000018f8fa824 */ /* 0x100fe400078e0ac0 */
[----:B------:R-:W-:Y:S01]  /*3f20*/  @!P0 IMAD.IADD R140, R140, 0x1, -R192 ;  /* 0x000000018c8c8824 */ /* 0x000fe200078e0ac0 */
[----:B------:R-:W-:Y:S01]  /*3f30*/  ISETP.GE.AND P0, PT, R144, RZ, PT ;  /* 0x000000ff9000720c */ /* 0x000fe20003f06270 */
[C---:B------:R-:W-:Y:S01]  /*3f40*/  IMAD R144, R192.reuse, R194, R193 ;  /* 0x000000c2c0907224 */ /* 0x040fe200078e02c1 */
[----:B------:R-:W-:Y:S02]  /*3f50*/  LOP3.LUT R193, R201, 0xb, R121, 0xfe, !PT ;  /* 0x0000000bc9c17812 */ /* 0x000fe400078efe79 */
[----:B------:R-:W-:Y:S02]  /*3f60*/  ISETP.GT.U32.AND P2, PT, R192, R143, PT ;  /* 0x0000008fc000720c */ /* 0x000fe40003f44070 */
[----:B------:R-:W-:-:S05]  /*3f70*/  IABS R194, R193 ;  /* 0x000000c100c27213 */ /* 0x000fca0000000000 */
[----:B------:R-:W-:Y:S01]  /*3f80*/  IMAD.HI.U32 R195, R120, R194, RZ ;  /* 0x000000c278c37227 */ /* 0x000fe200078e00ff */
[----:B------:R-:W-:Y:S03]  /*3f90*/  STS.U8 [R238+UR9+0x1800], R147 ;  /* 0x00180093ee007988 */ /* 0x000fe60008000009 */
[----:B------:R-:W-:Y:S02]  /*3fa0*/  IMAD.MOV R195, RZ, RZ, -R195 ;  /* 0x000000ffffc37224 */ /* 0x000fe400078e0ac3 */
[----:B------:R-:W-:Y:S01]  /*3fb0*/  @!P2 IMAD.IADD R143, R143, 0x1, -R192 ;  /* 0x000000018f8fa824 */ /* 0x000fe200078e0ac0 */
[----:B------:R2:W-:Y:S01]  /*3fc0*/  STS.U8 [R238+UR9+0x1a00], R148 ;  /* 0x001a0094ee007988 */ /* 0x0005e20008000009 */
[----:B------:R-:W-:Y:S02]  /*3fd0*/  IMAD.MOV.U32 R145, RZ, RZ, R140 ;  /* 0x000000ffff917224 */ /* 0x000fe400078e008c */
[----:B------:R-:W-:-:S02]  /*3fe0*/  IMAD R140, R192, R195, R194 ;  /* 0x000000c3c08c7224 */ /* 0x000fc400078e02c2 */
[----:B------:R-:W-:Y:S01]  /*3ff0*/  @!P6 IMAD.MOV R145, RZ, RZ, -R145 ;  /* 0x000000ffff91e224 */ /* 0x000fe200078e0a91 */
[----:B------:R-:W-:Y:S01]  /*4000*/  ISETP.GT.U32.AND P6, PT, R192, R142, PT ;  /* 0x0000008ec000720c */ /* 0x000fe20003fc4070 */
[----:B--2---:R-:W-:-:S04]  /*4010*/  IMAD.MOV.U32 R148, RZ, RZ, R143 ;  /* 0x000000ffff947224 */ /* 0x004fc800078e008f */
[----:B------:R-:W-:Y:S01]  /*4020*/  @!P1 IMAD.MOV R148, RZ, RZ, -R148 ;  /* 0x000000ffff949224 */ /* 0x000fe200078e0a94 */
[----:B------:R-:W-:Y:S02]  /*4030*/  ISETP.GT.U32.AND P1, PT, R192, R140, PT ;  /* 0x0000008cc000720c */ /* 0x000fe40003f24070 */
[----:B------:R-:W-:Y:S02]  /*4040*/  ISETP.GE.AND P5, PT, R193, RZ, PT ;  /* 0x000000ffc100720c */ /* 0x000fe40003fa6270 */
[----:B------:R-:W-:-:S03]  /*4050*/  LOP3.LUT R193, R201, 0xc, R121, 0xfe, !PT ;  /* 0x0000000cc9c17812 */ /* 0x000fc600078efe79 */
[----:B------:R-:W-:Y:S01]  /*4060*/  @!P6 IMAD.IADD R142, R142, 0x1, -R192 ;  /* 0x000000018e8ee824 */ /* 0x000fe200078e0ac0 */
[----:B------:R-:W-:-:S05]  /*4070*/  IABS R194, R193 ;  /* 0x000000c100c27213 */ /* 0x000fca0000000000 */
[----:B------:R-:W-:Y:S01]  /*4080*/  @!P1 IMAD.IADD R140, R140, 0x1, -R192 ;  /* 0x000000018c8c9824 */ /* 0x000fe200078e0ac0 */
[----:B------:R-:W-:Y:S01]  /*4090*/  ISETP.GT.U32.AND P6, PT, R192, R142, PT ;  /* 0x0000008ec000720c */ /* 0x000fe20003fc4070 */
[----:B------:R-:W-:-:S03]  /*40a0*/  IMAD.HI.U32 R195, R120, R194, RZ ;  /* 0x000000c278c37227 */ /* 0x000fc600078e00ff */
[----:B------:R-:W-:Y:S01]  /*40b0*/  ISETP.GT.U32.AND P1, PT, R192, R140, PT ;  /* 0x0000008cc000720c */ /* 0x000fe20003f24070 */
[----:B------:R-:W-:-:S04]  /*40c0*/  IMAD.MOV R195, RZ, RZ, -R195 ;  /* 0x000000ffffc37224 */ /* 0x000fc800078e0ac3 */
[----:B------:R-:W-:-:S04]  /*40d0*/  IMAD R141, R192, R195, R194 ;  /* 0x000000c3c08d7224 */ /* 0x000fc800078e02c2 */
[----:B------:R-:W-:Y:S01]  /*40e0*/  @!P6 IMAD.IADD R142, R142, 0x1, -R192 ;  /* 0x000000018e8ee824 */ /* 0x000fe200078e0ac0 */
[----:B------:R-:W-:-:S03]  /*40f0*/  ISETP.GE.AND P6, PT, R193, RZ, PT ;  /* 0x000000ffc100720c */ /* 0x000fc60003fc6270 */
[----:B------:R-:W-:Y:S01]  /*4100*/  @!P1 IMAD.IADD R140, R140, 0x1, -R192 ;  /* 0x000000018c8c9824 */ /* 0x000fe200078e0ac0 */
[----:B------:R-:W-:Y:S01]  /*4110*/  ISETP.GT.U32.AND P1, PT, R192, R141, PT ;  /* 0x0000008dc000720c */ /* 0x000fe20003f24070 */
[----:B------:R-:W-:Y:S01]  /*4120*/  IMAD.MOV.U32 R147, RZ, RZ, R142 ;  /* 0x000000ffff937224 */ /* 0x000fe200078e008e */
[----:B------:R-:W-:-:S03]  /*4130*/  LOP3.LUT R193, R201, 0xd, R121, 0xfe, !PT ;  /* 0x0000000dc9c17812 */ /* 0x000fc600078efe79 */
[----:B------:R-:W-:Y:S01]  /*4140*/  @!P4 IMAD.MOV R147, RZ, RZ, -R147 ;  /* 0x000000ffff93c224 */ /* 0x000fe200078e0a93 */
[----:B------:R-:W-:Y:S02]  /*4150*/  IABS R194, R193 ;  /* 0x000000c100c27213 */ /* 0x000fe40000000000 */
[----:B------:R-:W-:-:S03]  /*4160*/  ISETP.GT.U32.AND P4, PT, R192, R144, PT ;  /* 0x00000090c000720c */ /* 0x000fc60003f84070 */
[----:B------:R-:W-:-:S04]  /*4170*/  IMAD.HI.U32 R142, R120, R194, RZ ;  /* 0x000000c2788e7227 */ /* 0x000fc800078e00ff */
[----:B------:R-:W-:Y:S02]  /*4180*/  @!P1 IMAD.IADD R141, R141, 0x1, -R192 ;  /* 0x000000018d8d9824 */ /* 0x000fe400078e0ac0 */
[----:B------:R-:W-:Y:S01]  /*4190*/  IMAD.MOV R142, RZ, RZ, -R142 ;  /* 0x000000ffff8e7224 */ /* 0x000fe200078e0a8e */
[----:B------:R-:W-:Y:S01]  /*41a0*/  ISETP.GE.AND P2, PT, R193, RZ, PT ;  /* 0x000000ffc100720c */ /* 0x000fe20003f46270 */
[----:B------:R-:W-:Y:S01]  /*41b0*/  STS.U8 [R238+UR9+0x1c00], R149 ;  /* 0x001c0095ee007988 */ /* 0x000fe20008000009 */
[----:B------:R-:W-:Y:S01]  /*41c0*/  LOP3.LUT R193, R201, 0xe, R121, 0xfe, !PT ;  /* 0x0000000ec9c17812 */ /* 0x000fe200078efe79 */
[C---:B------:R-:W-:Y:S01]  /*41d0*/  IMAD R142, R192.reuse, R142, R194 ;  /* 0x0000008ec08e7224 */ /* 0x040fe200078e02c2 */
[----:B------:R-:W-:Y:S01]  /*41e0*/  ISETP.GT.U32.AND P1, PT, R192, R141, PT ;  /* 0x0000008dc000720c */ /* 0x000fe20003f24070 */
[----:B------:R2:W-:Y:S01]  /*41f0*/  STS.U8 [R238+UR9+0x1e00], R150 ;  /* 0x001e0096ee007988 */ /* 0x0005e20008000009 */
[----:B------:R-:W-:Y:S01]  /*4200*/  @!P4 IMAD.IADD R144, R144, 0x1, -R192 ;  /* 0x000000019090c824 */ /* 0x000fe200078e0ac0 */
[----:B------:R-:W-:Y:S01]  /*4210*/  IABS R194, R193 ;  /* 0x000000c100c27213 */ /* 0x000fe20000000000 */
[----:B--2---:R-:W-:-:S03]  /*4220*/  IMAD.MOV.U32 R150, RZ, RZ, R140 ;  /* 0x000000ffff967224 */ /* 0x004fc600078e008c */
[C---:B------:R-:W-:Y:S01]  /*4230*/  ISETP.GT.U32.AND P4, PT, R192.reuse, R144, PT ;  /* 0x00000090c000720c */ /* 0x040fe20003f84070 */
[----:B------:R-:W-:Y:S01]  /*4240*/  @!P5 IMAD.MOV R150, RZ, RZ, -R150 ;  /* 0x000000ffff96d224 */ /* 0x000fe200078e0a96 */
[----:B------:R-:W-:Y:S01]  /*4250*/  ISETP.GT.U32.AND P5, PT, R192, R142, PT ;  /* 0x0000008ec000720c */ /* 0x000fe20003fa4070 */
[----:B------:R-:W-:Y:S01]  /*4260*/  IMAD.HI.U32 R195, R120, R194, RZ ;  /* 0x000000c278c37227 */ /* 0x000fe200078e00ff */
[----:B------:R-:W-:Y:S03]  /*4270*/  STS.U8 [R199+UR9+0x80], R191 ;  /* 0x000080bfc7007988 */ /* 0x000fe60008000009 */
[----:B------:R-:W-:Y:S02]  /*4280*/  IMAD.MOV R195, RZ, RZ, -R195 ;  /* 0x000000ffffc37224 */ /* 0x000fe400078e0ac3 */
[----:B------:R-:W-:Y:S01]  /*4290*/  @!P1 IMAD.IADD R141, R141, 0x1, -R192 ;  /* 0x000000018d8d9824 */ /* 0x000fe200078e0ac0 */
[----:B------:R2:W-:Y:S01]  /*42a0*/  STS.U8 [R199+UR9+0x280], R190 ;  /* 0x000280bec7007988 */ /* 0x0005e20008000009 */
[----:B------:R-:W-:-:S02]  /*42b0*/  IMAD R143, R192, R195, R194 ;  /* 0x000000c3c08f7224 */ /* 0x000fc400078e02c2 */
[--C-:B------:R-:W-:Y:S02]  /*42c0*/  @!P4 IMAD.IADD R144, R144, 0x1, -R192.reuse ;  /* 0x000000019090c824 */ /* 0x100fe400078e0ac0 */
[----:B------:R-:W-:Y:S01]  /*42d0*/  @!P5 IMAD.IADD R142, R142, 0x1, -R192 ;  /* 0x000000018e8ed824 */ /* 0x000fe200078e0ac0 */
[----:B------:R-:W-:Y:S01]  /*42e0*/  ISETP.GE.AND P4, PT, R193, RZ, PT ;  /* 0x000000ffc100720c */ /* 0x000fe20003f86270 */
[----:B--2---:R-:W-:Y:S01]  /*42f0*/  IMAD.MOV.U32 R190, RZ, RZ, R141 ;  /* 0x000000ffffbe7224 */ /* 0x004fe200078e008d */
[----:B------:R-:W-:-:S03]  /*4300*/  LOP3.LUT R193, R201, 0xf, R121, 0xfe, !PT ;  /* 0x0000000fc9c17812 */ /* 0x000fc600078efe79 */
[----:B------:R-:W-:Y:S01]  /*4310*/  @!P6 IMAD.MOV R190, RZ, RZ, -R190 ;  /* 0x000000ffffbee224 */ /* 0x000fe200078e0abe */
[C---:B------:R-:W-:Y:S02]  /*4320*/  ISETP.GT.U32.AND P6, PT, R192.reuse, R143, PT ;  /* 0x0000008fc000720c */ /* 0x040fe40003fc4070 */
[----:B------:R-:W-:Y:S02]  /*4330*/  ISETP.GT.U32.AND P5, PT, R192, R142, PT ;  /* 0x0000008ec000720c */ /* 0x000fe40003fa4070 */
[----:B------:R-:W-:Y:S01]  /*4340*/  IABS R194, R193 ;  /* 0x000000c100c27213 */ /* 0x000fe20000000000 */
[----:B------:R-:W-:-:S04]  /*4350*/  IMAD.MOV.U32 R149, RZ, RZ, R144 ;  /* 0x000000ffff957224 */ /* 0x000fc800078e0090 */
[----:B------:R-:W-:-:S04]  /*4360*/  IMAD.HI.U32 R195, R120, R194, RZ ;  /* 0x000000c278c37227 */ /* 0x000fc800078e00ff */
[----:B------:R-:W-:Y:S01]  /*4370*/  @!P0 IMAD.MOV R149, RZ, RZ, -R149 ;  /* 0x000000ffff958224 */ /* 0x000fe200078e0a95 */
[----:B------:R-:W-:Y:S01]  /*4380*/  ISETP.GE.AND P0, PT, R193, RZ, PT ;  /* 0x000000ffc100720c */ /* 0x000fe20003f06270 */
[----:B------:R-:W-:Y:S01]  /*4390*/  IMAD.MOV R195, RZ, RZ, -R195 ;  /* 0x000000ffffc37224 */ /* 0x000fe200078e0ac3 */
[----:B------:R-:W-:Y:S01]  /*43a0*/  LOP3.LUT R193, R201, 0x10, R121, 0xfe, !PT ;  /* 0x00000010c9c17812 */ /* 0x000fe200078efe79 */
[--C-:B------:R-:W-:Y:S02]  /*43b0*/  @!P6 IMAD.IADD R143, R143, 0x1, -R192.reuse ;  /* 0x000000018f8fe824 */ /* 0x100fe400078e0ac0 */
[----:B------:R-:W-:Y:S01]  /*43c0*/  @!P5 IMAD.IADD R142, R142, 0x1, -R192 ;  /* 0x000000018e8ed824 */ /* 0x000fe200078e0ac0 */
[----:B------:R2:W-:Y:S01]  /*43d0*/  STS.U8 [R199+UR9+0x480], R189 ;  /* 0x000480bdc7007988 */ /* 0x0005e20008000009 */
[C---:B------:R-:W-:Y:S01]  /*43e0*/  IMAD R144, R192.reuse, R195, R194 ;  /* 0x000000c3c0907224 */ /* 0x040fe200078e02c2 */
[----:B------:R-:W-:Y:S02]  /*43f0*/  IABS R194, R193 ;  /* 0x000000c100c27213 */ /* 0x000fe40000000000 */
[----:B------:R-:W-:Y:S01]  /*4400*/  ISETP.GT.U32.AND P6, PT, R192, R143, PT ;  /* 0x0000008fc000720c */ /* 0x000fe20003fc4070 */
[----:B--2---:R-:W-:-:S02]  /*4410*/  IMAD.MOV.U32 R189, RZ, RZ, R142 ;  /* 0x000000ffffbd7224 */ /* 0x004fc400078e008e */
[----:B------:R-:W-:-:S04]  /*4420*/  IMAD.HI.U32 R191, R120, R194, RZ ;  /* 0x000000c278bf7227 */ /* 0x000fc800078e00ff */
[----:B------:R-:W-:Y:S01]  /*4430*/  @!P2 IMAD.MOV R189, RZ, RZ, -R189 ;  /* 0x000000ffffbda224 */ /* 0x000fe200078e0abd */
[----:B------:R-:W-:Y:S01]  /*4440*/  ISETP.GT.U32.AND P2, PT, R192, R144, PT ;  /* 0x00000090c000720c */ /* 0x000fe20003f44070 */
[----:B------:R-:W-:-:S04]  /*4450*/  IMAD.MOV R191, RZ, RZ, -R191 ;  /* 0x000000ffffbf7224 */ /* 0x000fc800078e0abf */
[----:B------:R-:W-:Y:S02]  /*4460*/  @!P6 IMAD.IADD R143, R143, 0x1, -R192 ;  /* 0x000000018f8fe824 */ /* 0x000fe400078e0ac0 */
[----:B------:R-:W-:Y:S01]  /*4470*/  IMAD R140, R192, R191, R194 ;  /* 0x000000bfc08c7224 */ /* 0x000fe200078e02c2 */
[----:B------:R-:W-:Y:S01]  /*4480*/  LOP3.LUT R191, R201, 0x11, R121, 0xfe, !PT ;  /* 0x00000011c9bf7812 */ /* 0x000fe200078efe79 */
[----:B------:R-:W-:-:S03]  /*4490*/  @!P4 IMAD.MOV R143, RZ, RZ, -R143 ;  /* 0x000000ffff8fc224 */ /* 0x000fc600078e0a8f */
[----:B------:R-:W-:Y:S01]  /*44a0*/  ISETP.GT.U32.AND P4, PT, R192, R140, PT ;  /* 0x0000008cc000720c */ /* 0x000fe20003f84070 */
[----:B------:R-:W-:Y:S01]  /*44b0*/  @!P2 IMAD.IADD R144, R144, 0x1, -R192 ;  /* 0x000000019090a824 */ /* 0x000fe200078e0ac0 */
[----:B------:R-:W-:Y:S02]  /*44c0*/  ISETP.GE.AND P1, PT, R193, RZ, PT ;  /* 0x000000ffc100720c */ /* 0x000fe40003f26270 */
[----:B------:R-:W-:Y:S02]  /*44d0*/  IABS R193, R191 ;  /* 0x000000bf00c17213 */ /* 0x000fe40000000000 */
[----:B------:R-:W-:-:S03]  /*44e0*/  ISETP.GT.U32.AND P2, PT, R192, R144, PT ;  /* 0x00000090c000720c */ /* 0x000fc60003f44070 */
[----:B------:R-:W-:Y:S01]  /*44f0*/  IMAD.HI.U32 R194, R120, R193, RZ ;  /* 0x000000c178c27227 */ /* 0x000fe200078e00ff */
[----:B------:R-:W-:Y:S02]  /*4500*/  ISETP.GE.AND P5, PT, R191, RZ, PT ;  /* 0x000000ffbf00720c */ /* 0x000fe40003fa6270 */
[----:B------:R-:W-:Y:S01]  /*4510*/  LOP3.LUT R191, R201, 0x12, R121, 0xfe, !PT ;  /* 0x00000012c9bf7812 */ /* 0x000fe200078efe79 */
[----:B------:R-:W-:Y:S02]  /*4520*/  IMAD.MOV R194, RZ, RZ, -R194 ;  /* 0x000000ffffc27224 */ /* 0x000fe400078e0ac2 */
[--C-:B------:R-:W-:Y:S02]  /*4530*/  @!P4 IMAD.IADD R140, R140, 0x1, -R192.reuse ;  /* 0x000000018c8cc824 */ /* 0x100fe400078e0ac0 */
[----:B------:R-:W-:Y:S01]  /*4540*/  IMAD R141, R192, R194, R193 ;  /* 0x000000c2c08d7224 */ /* 0x000fe200078e02c1 */
[----:B------:R-:W-:Y:S01]  /*4550*/  IABS R193, R191 ;  /* 0x000000bf00c17213 */ /* 0x000fe20000000000 */
[----:B------:R-:W-:Y:S01]  /*4560*/  @!P2 IMAD.IADD R144, R144, 0x1, -R192 ;  /* 0x000000019090a824 */ /* 0x000fe200078e0ac0 */
[----:B------:R-:W-:-:S03]  /*4570*/  ISETP.GT.U32.AND P4, PT, R192, R140, PT ;  /* 0x0000008cc000720c */ /* 0x000fc60003f84070 */
[----:B------:R-:W-:-:S04]  /*4580*/  IMAD.HI.U32 R194, R120, R193, RZ ;  /* 0x000000c178c27227 */ /* 0x000fc800078e00ff */
[----:B------:R-:W-:Y:S01]  /*4590*/  @!P0 IMAD.MOV R144, RZ, RZ, -R144 ;  /* 0x000000ffff908224 */ /* 0x000fe200078e0a90 */
[----:B------:R-:W-:Y:S01]  /*45a0*/  ISETP.GT.U32.AND P0, PT, R192, R141, PT ;  /* 0x0000008dc000720c */ /* 0x000fe20003f04070 */
[----:B------:R-:W-:-:S04]  /*45b0*/  IMAD.MOV R194, RZ, RZ, -R194 ;  /* 0x000000ffffc27224 */ /* 0x000fc800078e0ac2 */
[----:B------:R-:W-:Y:S02]  /*45c0*/  IMAD R142, R192, R194, R193 ;  /* 0x000000c2c08e7224 */ /* 0x000fe400078e02c1 */
[----:B------:R-:W-:Y:S01]  /*45d0*/  @!P4 IMAD.IADD R140, R140, 0x1, -R192 ;  /* 0x000000018c8cc824 */ /* 0x000fe200078e0ac0 */
[----:B------:R2:W-:Y:S03]  /*45e0*/  STS.U8 [R199+UR9+0x680], R124 ;  /* 0x0006807cc7007988 */ /* 0x0005e60008000009 */
[----:B------:R-:W-:Y:S01]  /*45f0*/  @!P1 IMAD.MOV R140, RZ, RZ, -R140 ;  /* 0x000000ffff8c9224 */ /* 0x000fe200078e0a8c */
[----:B------:R-:W-:Y:S01]  /*4600*/  ISETP.GT.U32.AND P1, PT, R192, R142, PT ;  /* 0x0000008ec000720c */ /* 0x000fe20003f24070 */
[----:B------:R-:W-:Y:S01]  /*4610*/  @!P0 IMAD.IADD R141, R141, 0x1, -R192 ;  /* 0x000000018d8d8824 */ /* 0x000fe200078e0ac0 */
[----:B------:R-:W-:Y:S02]  /*4620*/  ISETP.GE.AND P6, PT, R191, RZ, PT ;  /* 0x000000ffbf00720c */ /* 0x000fe40003fc6270 */
[----:B--2---:R-:W-:-:S02]  /*4630*/  LOP3.LUT R124, R201, 0x13, R121, 0xfe, !PT ;  /* 0x00000013c97c7812 */ /* 0x004fc400078efe79 */
[----:B------:R-:W-:Y:S02]  /*4640*/  ISETP.GT.U32.AND P0, PT, R192, R141, PT ;  /* 0x0000008dc000720c */ /* 0x000fe40003f04070 */
[----:B------:R-:W-:Y:S01]  /*4650*/  IABS R191, R124 ;  /* 0x0000007c00bf7213 */ /* 0x000fe20000000000 */
[----:B------:R2:W-:Y:S04]  /*4660*/  STS.U8 [R199+UR9+0x880], R127 ;  /* 0x0008807fc7007988 */ /* 0x0005e80008000009 */
[----:B------:R-:W-:Y:S01]  /*4670*/  IMAD.HI.U32 R193, R120, R191, RZ ;  /* 0x000000bf78c17227 */ /* 0x000fe200078e00ff */
[----:B------:R-:W-:-:S03]  /*4680*/  ISETP.GE.AND P2, PT, R124, RZ, PT ;  /* 0x000000ff7c00720c */ /* 0x000fc60003f46270 */
[----:B------:R-:W-:Y:S02]  /*4690*/  IMAD.MOV R193, RZ, RZ, -R193 ;  /* 0x000000ffffc17224 */ /* 0x000fe400078e0ac1 */
[--C-:B------:R-:W-:Y:S01]  /*46a0*/  @!P1 IMAD.IADD R142, R142, 0x1, -R192.reuse ;  /* 0x000000018e8e9824 */ /* 0x100fe200078e0ac0 */
[----:B--2---:R-:W-:Y:S01]  /*46b0*/  LOP3.LUT R127, R201, 0x14, R121, 0xfe, !PT ;  /* 0x00000014c97f7812 */ /* 0x004fe200078efe79 */
[C---:B------:R-:W-:Y:S02]  /*46c0*/  IMAD R124, R192.reuse, R193, R191 ;  /* 0x000000c1c07c7224 */ /* 0x040fe400078e02bf */
[----:B------:R-:W-:Y:S01]  /*46d0*/  @!P0 IMAD.IADD R141, R141, 0x1, -R192 ;  /* 0x000000018d8d8824 */ /* 0x000fe200078e0ac0 */
        /* <DEDUP_REMOVED lines=8> */
[--C-:B------:R-:W-:Y:S01]  /*4760*/  @!P1 IMAD.IADD R142, R142, 0x1, -R192.reuse ;  /* 0x000000018e8e9824 */ /* 0x100fe200078e0ac0 */
[----:B------:R2:W-:Y:S01]  /*4770*/  STS.U8 [R199+UR9+0xa80], R131 ;  /* 0x000a8083c7007988 */ /* 0x0005e20008000009 */
[----:B------:R-:W-:Y:S02]  /*4780*/  @!P5 IMAD.IADD R124, R124, 0x1, -R192 ;  /* 0x000000017c7cd824 */ /* 0x000fe400078e0ac0 */
[----:B------:R-:W-:Y:S01]  /*4790*/  @!P6 IMAD.MOV R142, RZ, RZ, -R142 ;  /* 0x000000ffff8ee224 */ /* 0x000fe200078e0a8e */
[C---:B------:R-:W-:Y:S02]  /*47a0*/  ISETP.GT.U32.AND P6, PT, R192.reuse, R127, PT ;  /* 0x0000007fc000720c */ /* 0x040fe40003fc4070 */
[----:B--2---:R-:W-:Y:S02]  /*47b0*/  LOP3.LUT R131, R201, 0x15, R121, 0xfe, !PT ;  /* 0x00000015c9837812 */ /* 0x004fe400078efe79 */
[----:B------:R-:W-:-:S02]  /*47c0*/  ISETP.GT.U32.AND P5, PT, R192, R124, PT ;  /* 0x0000007cc000720c */ /* 0x000fc40003fa4070 */
[----:B------:R-:W-:Y:S01]  /*47d0*/  IABS R191, R131 ;  /* 0x0000008300bf7213 */ /* 0x000fe20000000000 */
[----:B------:R2:W-:Y:S04]  /*47e0*/  STS.U8 [R199+UR9+0xc80], R128 ;  /* 0x000c8080c7007988 */ /* 0x0005e80008000009 */
[----:B------:R-:W-:Y:S01]  /*47f0*/  IMAD.HI.U32 R193, R120, R191, RZ ;  /* 0x000000bf78c17227 */ /* 0x000fe200078e00ff */
[----:B------:R-:W-:-:S03]  /*4800*/  ISETP.GE.AND P0, PT, R131, RZ, PT ;  /* 0x000000ff8300720c */ /* 0x000fc60003f06270 */
[----:B------:R-:W-:Y:S02]  /*4810*/  IMAD.MOV R193, RZ, RZ, -R193 ;  /* 0x000000ffffc17224 */ /* 0x000fe400078e0ac1 */
[--C-:B------:R-:W-:Y:S01]  /*4820*/  @!P6 IMAD.IADD R127, R127, 0x1, -R192.reuse ;  /* 0x000000017f7fe824 */ /* 0x100fe200078e0ac0 */
[----:B--2---:R-:W-:Y:S01]  /*4830*/  LOP3.LUT R128, R201, 0x16, R121, 0xfe, !PT ;  /* 0x00000016c9807812 */ /* 0x004fe200078efe79 */
[----:B------:R-:W-:Y:S02]  /*4840*/  IMAD R131, R192, R193, R191 ;  /* 0x000000c1c0837224 */ /* 0x000fe400078e02bf */
[----:B------:R-:W-:Y:S01]  /*4850*/  @!P5 IMAD.IADD R124, R124, 0x1, -R192 ;  /* 0x000000017c7cd824 */ /* 0x000fe200078e0ac0 */
[----:B------:R-:W-:Y:S02]  /*4860*/  IABS R191, R128 ;  /* 0x0000008000bf7213 */ /* 0x000fe40000000000 */
[----:B------:R-:W-:Y:S01]  /*4870*/  ISETP.GT.U32.AND P6, PT, R192, R127, PT ;  /* 0x0000007fc000720c */ /* 0x000fe20003fc4070 */
[----:B------:R-:W-:Y:S02]  /*4880*/  STS.U8 [R199+UR9+0xe80], R125 ;  /* 0x000e807dc7007988 */ /* 0x000fe40008000009 */
[----:B------:R-:W-:-:S02]  /*4890*/  IMAD.HI.U32 R193, R120, R191, RZ ;  /* 0x000000bf78c17227 */ /* 0x000fc400078e00ff */
[----:B------:R2:W-:Y:S02]  /*48a0*/  STS.U8 [R199+UR9+0x1080], R126 ;  /* 0x0010807ec7007988 */ /* 0x0005e40008000009 */
[----:B------:R-:W-:Y:S01]  /*48b0*/  IMAD.MOV R193, RZ, RZ, -R193 ;  /* 0x000000ffffc17224 */ /* 0x000fe200078e0ac1 */
[----:B------:R-:W-:Y:S01]  /*48c0*/  ISETP.GE.AND P1, PT, R128, RZ, PT ;  /* 0x000000ff8000720c */ /* 0x000fe20003f26270 */
[----:B--2---:R-:W-:-:S04]  /*48d0*/  IMAD.MOV.U32 R126, RZ, RZ, R124 ;  /* 0x000000ffff7e7224 */ /* 0x004fc800078e007c */
[----:B------:R-:W-:Y:S01]  /*48e0*/  @!P2 IMAD.MOV R126, RZ, RZ, -R126 ;  /* 0x000000ffff7ea224 */ /* 0x000fe200078e0a7e */
[C---:B------:R-:W-:Y:S01]  /*48f0*/  ISETP.GT.U32.AND P2, PT, R192.reuse, R131, PT ;  /* 0x00000083c000720c */ /* 0x040fe20003f44070 */
[----:B------:R-:W-:Y:S01]  /*4900*/  IMAD R128, R192, R193, R191 ;  /* 0x000000c1c0807224 */ /* 0x000fe200078e02bf */
[----:B------:R-:W-:Y:S01]  /*4910*/  LOP3.LUT R191, R201, 0x17, R121, 0xfe, !PT ;  /* 0x00000017c9bf7812 */ /* 0x000fe200078efe79 */
[----:B------:R-:W-:-:S03]  /*4920*/  @!P6 IMAD.IADD R127, R127, 0x1, -R192 ;  /* 0x000000017f7fe824 */ /* 0x000fc600078e0ac0 */
[----:B------:R-:W-:Y:S01]  /*4930*/  IABS R193, R191 ;  /* 0x000000bf00c17213 */ /* 0x000fe20000000000 */
[----:B------:R-:W-:Y:S01]  /*4940*/  @!P4 IMAD.MOV R127, RZ, RZ, -R127 ;  /* 0x000000ffff7fc224 */ /* 0x000fe200078e0a7f */
[----:B------:R-:W-:-:S03]  /*4950*/  ISETP.GT.U32.AND P4, PT, R192, R128, PT ;  /* 0x00000080c000720c */ /* 0x000fc60003f84070 */
[----:B------:R-:W-:-:S04]  /*4960*/  IMAD.HI.U32 R125, R120, R193, RZ ;  /* 0x000000c1787d7227 */ /* 0x000fc800078e00ff */
[--C-:B------:R-:W-:Y:S01]  /*4970*/  @!P2 IMAD.IADD R131, R131, 0x1, -R192.reuse ;  /* 0x000000018383a824 */ /* 0x100fe200078e0ac0 */
[----:B------:R-:W-:Y:S01]  /*4980*/  ISETP.GE.AND P5, PT, R191, RZ, PT ;  /* 0x000000ffbf00720c */ /* 0x000fe20003fa6270 */
[----:B------:R-:W-:Y:S01]  /*4990*/  IMAD.MOV R125, RZ, RZ, -R125 ;  /* 0x000000ffff7d7224 */ /* 0x000fe200078e0a7d */
[----:B------:R-:W-:Y:S02]  /*49a0*/  LOP3.LUT R191, R201, 0x18, R121, 0xfe, !PT ;  /* 0x00000018c9bf7812 */ /* 0x000fe400078efe79 */
[C---:B------:R-:W-:Y:S01]  /*49b0*/  ISETP.GT.U32.AND P2, PT, R192.reuse, R131, PT ;  /* 0x00000083c000720c */ /* 0x040fe20003f44070 */
[----:B------:R-:W-:Y:S01]  /*49c0*/  IMAD R125, R192, R125, R193 ;  /* 0x0000007dc07d7224 */ /* 0x000fe200078e02c1 */
[----:B------:R-:W-:Y:S01]  /*49d0*/  IABS R193, R191 ;  /* 0x000000bf00c17213 */ /* 0x000fe20000000000 */
[----:B------:R-:W-:-:S04]  /*49e0*/  @!P4 IMAD.IADD R128, R128, 0x1, -R192 ;  /* 0x000000018080c824 */ /* 0x000fc800078e0ac0 */
[----:B------:R-:W-:Y:S01]  /*49f0*/  IMAD.HI.U32 R124, R120, R193, RZ ;  /* 0x000000c1787c7227 */ /* 0x000fe200078e00ff */
[----:B------:R-:W-:-:S03]  /*4a00*/  ISETP.GT.U32.AND P4, PT, R192, R128, PT ;  /* 0x00000080c000720c */ /* 0x000fc60003f84070 */
[----:B------:R-:W-:Y:S02]  /*4a10*/  IMAD.MOV R124, RZ, RZ, -R124 ;  /* 0x000000ffff7c7224 */ /* 0x000fe400078e0a7c */
[----:B------:R-:W-:Y:S02]  /*4a20*/  @!P2 IMAD.IADD R131, R131, 0x1, -R192 ;  /* 0x000000018383a824 */ /* 0x000fe400078e0ac0 */
[C---:B------:R-:W-:Y:S02]  /*4a30*/  IMAD R124, R192.reuse, R124, R193 ;  /* 0x0000007cc07c7224 */ /* 0x040fe400078e02c1 */
[----:B------:R-:W-:Y:S01]  /*4a40*/  @!P0 IMAD.MOV R131, RZ, RZ, -R131 ;  /* 0x000000ffff838224 */ /* 0x000fe200078e0a83 */
[----:B------:R-:W-:-:S03]  /*4a50*/  ISETP.GT.U32.AND P0, PT, R192, R125, PT ;  /* 0x0000007dc000720c */ /* 0x000fc60003f04070 */
[----:B------:R-:W-:Y:S01]  /*4a60*/  @!P4 IMAD.IADD R128, R128, 0x1, -R192 ;  /* 0x000000018080c824 */ /* 0x000fe200078e0ac0 */
[----:B------:R-:W-:Y:S02]  /*4a70*/  ISETP.GT.U32.AND P4, PT, R192, R124, PT ;  /* 0x0000007cc000720c */ /* 0x000fe40003f84070 */
[----:B------:R-:W-:Y:S02]  /*4a80*/  LOP3.LUT R193, R201, 0x19, R121, 0xfe, !PT ;  /* 0x00000019c9c17812 */ /* 0x000fe400078efe79 */
[----:B------:R-:W-:Y:S02]  /*4a90*/  ISETP.GE.AND P6, PT, R191, RZ, PT ;  /* 0x000000ffbf00720c */ /* 0x000fe40003fc6270 */
[----:B------:R-:W-:-:S03]  /*4aa0*/  IABS R191, R193 ;  /* 0x000000c100bf7213 */ /* 0x000fc60000000000 */
[--C-:B------:R-:W-:Y:S01]  /*4ab0*/  @!P0 IMAD.IADD R125, R125, 0x1, -R192.reuse ;  /* 0x000000017d7d8824 */ /* 0x100fe200078e0ac0 */
[----:B------:R2:W-:Y:S03]  /*4ac0*/  STS.U8 [R199+UR9+0x1280], R129 ;  /* 0x00128081c7007988 */ /* 0x0005e60008000009 */
[----:B------:R-:W-:Y:S01]  /*4ad0*/  @!P4 IMAD.IADD R124, R124, 0x1, -R192 ;  /* 0x000000017c7cc824 */ /* 0x000fe200078e0ac0 */
[----:B------:R-:W-:Y:S02]  /*4ae0*/  ISETP.GT.U32.AND P4, PT, R192, R125, PT ;  /* 0x0000007dc000720c */ /* 0x000fe40003f84070 */
[----:B------:R-:W-:Y:S01]  /*4af0*/  ISETP.GE.AND P2, PT, R193, RZ, PT ;  /* 0x000000ffc100720c */ /* 0x000fe20003f46270 */
[----:B--2---:R-:W-:Y:S01]  /*4b00*/  IMAD.HI.U32 R129, R120, R191, RZ ;  /* 0x000000bf78817227 */ /* 0x004fe200078e00ff */
[----:B------:R-:W-:-:S03]  /*4b10*/  LOP3.LUT R193, R201, 0x1a, R121, 0xfe, !PT ;  /* 0x0000001ac9c17812 */ /* 0x000fc600078efe79 */
[----:B------:R-:W-:-:S04]  /*4b20*/  IMAD.MOV R129, RZ, RZ, -R129 ;  /* 0x000000ffff817224 */ /* 0x000fc800078e0a81 */
[C---:B------:R-:W-:Y:S01]  /*4b30*/  IMAD R129, R192.reuse, R129, R191 ;  /* 0x00000081c0817224 */ /* 0x040fe200078e02bf */
[----:B------:R-:W-:Y:S01]  /*4b40*/  IABS R191, R193 ;  /* 0x000000c100bf7213 */ /* 0x000fe20000000000 */
[----:B------:R-:W-:Y:S01]  /*4b50*/  @!P4 IMAD.IADD R125, R125, 0x1, -R192 ;  /* 0x000000017d7dc824 */ /* 0x000fe200078e0ac0 */
[----:B------:R-:W-:Y:S02]  /*4b60*/  ISETP.GE.AND P0, PT, R193, RZ, PT ;  /* 0x000000ffc100720c */ /* 0x000fe40003f06270 */
[----:B------:R-:W-:Y:S01]  /*4b70*/  ISETP.GT.U32.AND P4, PT, R192, R129, PT ;  /* 0x00000081c000720c */ /* 0x000fe20003f84070 */
[----:B------:R-:W-:Y:S01]  /*4b80*/  IMAD.HI.U32 R193, R120, R191, RZ ;  /* 0x000000bf78c17227 */ /* 0x000fe200078e00ff */
[----:B------:R2:W-:Y:S03]  /*4b90*/  STS.U8 [R199+UR9+0x1480], R130 ;  /* 0x00148082c7007988 */ /* 0x0005e60008000009 */
[----:B------:R-:W-:-:S02]  /*4ba0*/  IMAD.MOV R193, RZ, RZ, -R193 ;  /* 0x000000ffffc17224 */ /* 0x000fc400078e0ac1 */
[----:B--2---:R-:W-:Y:S02]  /*4bb0*/  IMAD.MOV.U32 R130, RZ, RZ, R128 ;  /* 0x000000ffff827224 */ /* 0x004fe400078e0080 */
[----:B------:R-:W-:Y:S01]  /*4bc0*/  IMAD R128, R192, R193, R191 ;  /* 0x000000c1c0807224 */ /* 0x000fe200078e02bf */
[----:B------:R-:W-:-:S03]  /*4bd0*/  LOP3.LUT R191, R201, 0x1b, R121, 0xfe, !PT ;  /* 0x0000001bc9bf7812 */ /* 0x000fc600078efe79 */
[----:B------:R-:W-:Y:S01]  /*4be0*/  @!P4 IMAD.IADD R129, R129, 0x1, -R192 ;  /* 0x000000018181c824 */ /* 0x000fe200078e0ac0 */
[----:B------:R-:W-:Y:S01]  /*4bf0*/  IABS R193, R191 ;  /* 0x000000bf00c17213 */ /* 0x000fe20000000000 */
[----:B------:R2:W-:Y:S03]  /*4c00*/  STS.U8 [R199+UR9+0x1680], R133 ;  /* 0x00168085c7007988 */ /* 0x0005e60008000009 */
[----:B------:R-:W-:Y:S01]  /*4c10*/  ISETP.GT.U32.AND P4, PT, R192, R129, PT ;  /* 0x00000081c000720c */ /* 0x000fe20003f84070 */
[----:B------:R-:W-:Y:S02]  /*4c20*/  @!P1 IMAD.MOV R130, RZ, RZ, -R130 ;  /* 0x000000ffff829224 */ /* 0x000fe400078e0a82 */
[----:B--2---:R-:W-:-:S04]  /*4c30*/  IMAD.HI.U32 R133, R120, R193, RZ ;  /* 0x000000c178857227 */ /* 0x004fc800078e00ff */
[----:B------:R-:W-:Y:S01]  /*4c40*/  IMAD.MOV R133, RZ, RZ, -R133 ;  /* 0x000000ffff857224 */ /* 0x000fe200078e0a85 */
[----:B------:R-:W-:-:S03]  /*4c50*/  ISETP.GT.U32.AND P1, PT, R192, R124, PT ;  /* 0x0000007cc000720c */ /* 0x000fc60003f24070 */
[----:B------:R-:W-:Y:S02]  /*4c60*/  IMAD R133, R192, R133, R193 ;  /* 0x00000085c0857224 */ /* 0x000fe400078e02c1 */
[----:B------:R-:W-:-:S03]  /*4c70*/  @!P4 IMAD.IADD R129, R129, 0x1, -R192 ;  /* 0x000000018181c824 */ /* 0x000fc600078e0ac0 */
[----:B------:R-:W-:-:S05]  /*4c80*/  ISETP.GT.U32.AND P4, PT, R192, R133, PT ;  /* 0x00000085c000720c */ /* 0x000fca0003f84070 */
[----:B------:R-:W-:Y:S01]  /*4c90*/  @!P1 IMAD.IADD R124, R124, 0x1, -R192 ;  /* 0x000000017c7c9824 */ /* 0x000fe200078e0ac0 */
[----:B------:R-:W-:Y:S02]  /*4ca0*/  ISETP.GE.AND P1, PT, R191, RZ, PT ;  /* 0x000000ffbf00720c */ /* 0x000fe40003f26270 */
[----:B------:R-:W-:-:S04]  /*4cb0*/  LOP3.LUT R191, R201, 0x1c, R121, 0xfe, !PT ;  /* 0x0000001cc9bf7812 */ /* 0x000fc800078efe79 */
[----:B------:R-:W-:Y:S01]  /*4cc0*/  IABS R193, R191 ;  /* 0x000000bf00c17213 */ /* 0x000fe20000000000 */
[----:B------:R-:W-:Y:S01]  /*4cd0*/  @!P4 IMAD.IADD R133, R133, 0x1, -R192 ;  /* 0x000000018585c824 */ /* 0x000fe200078e0ac0 */
[----:B------:R2:W-:Y:S04]  /*4ce0*/  STS.U8 [R199+UR9+0x1880], R132 ;  /* 0x00188084c7007988 */ /* 0x0005e80008000009 */
[C---:B------:R-:W-:Y:S01]  /*4cf0*/  ISETP.GT.U32.AND P4, PT, R192.reuse, R133, PT ;  /* 0x00000085c000720c */ /* 0x040fe20003f84070 */
[----:B------:R-:W-:Y:S01]  /*4d00*/  @!P5 IMAD.MOV R125, RZ, RZ, -R125 ;  /* 0x000000ffff7dd224 */ /* 0x000fe200078e0a7d */
[----:B------:R-:W-:Y:S01]  /*4d10*/  ISETP.GT.U32.AND P5, PT, R192, R128, PT ;  /* 0x00000080c000720c */ /* 0x000fe20003fa4070 */
[----:B--2---:R-:W-:-:S04]  /*4d20*/  IMAD.HI.U32 R132, R120, R193, RZ ;  /* 0x000000c178847227 */ /* 0x004fc800078e00ff */
[----:B------:R-:W-:-:S04]  /*4d30*/  IMAD.MOV R132, RZ, RZ, -R132 ;  /* 0x000000ffff847224 */ /* 0x000fc800078e0a84 */
[----:B------:R-:W-:Y:S02]  /*4d40*/  IMAD R132, R192, R132, R193 ;  /* 0x00000084c0847224 */ /* 0x000fe400078e02c1 */
[----:B------:R-:W-:-:S03]  /*4d50*/  @!P4 IMAD.IADD R133, R133, 0x1, -R192 ;  /* 0x000000018585c824 */ /* 0x000fc600078e0ac0 */
[----:B------:R-:W-:Y:S01]  /*4d60*/  ISETP.GT.U32.AND P4, PT, R192, R132, PT ;  /* 0x00000084c000720c */ /* 0x000fe20003f84070 */
[----:B------:R-:W-:Y:S02]  /*4d70*/  @!P5 IMAD.IADD R128, R128, 0x1, -R192 ;  /* 0x000000018080d824 */ /* 0x000fe400078e0ac0 */
[----:B------:R-:W-:Y:S01]  /*4d80*/  @!P6 IMAD.MOV R124, RZ, RZ, -R124 ;  /* 0x000000ffff7ce224 */ /* 0x000fe200078e0a7c */
[----:B------:R-:W-:Y:S02]  /*4d90*/  ISETP.GE.AND P6, PT, R191, RZ, PT ;  /* 0x000000ffbf00720c */ /* 0x000fe40003fc6270 */
[----:B------:R-:W-:Y:S02]  /*4da0*/  ISETP.GT.U32.AND P5, PT, R192, R128, PT ;  /* 0x00000080c000720c */ /* 0x000fe40003fa4070 */
[----:B------:R-:W-:-:S04]  /*4db0*/  LOP3.LUT R191, R201, 0x1d, R121, 0xfe, !PT ;  /* 0x0000001dc9bf7812 */ /* 0x000fc800078efe79 */
[----:B------:R-:W-:Y:S01]  /*4dc0*/  IABS R193, R191 ;  /* 0x000000bf00c17213 */ /* 0x000fe20000000000 */
[--C-:B------:R-:W-:Y:S01]  /*4dd0*/  @!P4 IMAD.IADD R132, R132, 0x1, -R192.reuse ;  /* 0x000000018484c824 */ /* 0x100fe200078e0ac0 */
[----:B------:R2:W-:Y:S04]  /*4de0*/  STS.U8 [R199+UR9+0x1a80], R123 ;  /* 0x001a807bc7007988 */ /* 0x0005e80008000009 */
[----:B------:R-:W-:Y:S01]  /*4df0*/  ISETP.GT.U32.AND P4, PT, R192, R132, PT ;  /* 0x00000084c000720c */ /* 0x000fe20003f84070 */
[----:B------:R-:W-:Y:S01]  /*4e00*/  @!P5 IMAD.IADD R128, R128, 0x1, -R192 ;  /* 0x000000018080d824 */ /* 0x000fe200078e0ac0 */
[----:B------:R-:W-:Y:S01]  /*4e10*/  ISETP.GE.AND P5, PT, R191, RZ, PT ;  /* 0x000000ffbf00720c */ /* 0x000fe20003fa6270 */
[----:B--2---:R-:W-:Y:S01]  /*4e20*/  IMAD.HI.U32 R123, R120, R193, RZ ;  /* 0x000000c1787b7227 */ /* 0x004fe200078e00ff */
[----:B------:R-:W-:-:S03]  /*4e30*/  LOP3.LUT R191, R201, 0x1e, R121, 0xfe, !PT ;  /* 0x0000001ec9bf7812 */ /* 0x000fc600078efe79 */
[----:B------:R-:W-:-:S04]  /*4e40*/  IMAD.MOV R123, RZ, RZ, -R123 ;  /* 0x000000ffff7b7224 */ /* 0x000fc800078e0a7b */
[----:B------:R-:W-:Y:S01]  /*4e50*/  IMAD R123, R192, R123, R193 ;  /* 0x0000007bc07b7224 */ /* 0x000fe200078e02c1 */
[----:B------:R-:W-:Y:S01]  /*4e60*/  IABS R193, R191 ;  /* 0x000000bf00c17213 */ /* 0x000fe20000000000 */
[----:B------:R-:W-:Y:S01]  /*4e70*/  @!P4 IMAD.IADD R132, R132, 0x1, -R192 ;  /* 0x000000018484c824 */ /* 0x000fe200078e0ac0 */
[----:B------:R2:W-:Y:S02]  /*4e80*/  STS.U8 [R199+UR9+0x1c80], R122 ;  /* 0x001c807ac7007988 */ /* 0x0005e40008000009 */
[----:B------:R-:W-:Y:S02]  /*4e90*/  ISETP.GT.U32.AND P4, PT, R192, R123, PT ;  /* 0x0000007bc000720c */ /* 0x000fe40003f84070 */
[----:B------:R-:W-:Y:S01]  /*4ea0*/  LOP3.LUT R121, R201, 0x1f, R121, 0xfe, !PT ;  /* 0x0000001fc9797812 */ /* 0x000fe200078efe79 */
[----:B--2---:R-:W-:-:S04]  /*4eb0*/  IMAD.HI.U32 R122, R120, R193, RZ ;  /* 0x000000c1787a7227 */ /* 0x004fc800078e00ff */
[----:B------:R-:W-:-:S04]  /*4ec0*/  IMAD.MOV R122, RZ, RZ, -R122 ;  /* 0x000000ffff7a7224 */ /* 0x000fc800078e0a7a */
[----:B------:R-:W-:Y:S01]  /*4ed0*/  IMAD R122, R192, R122, R193 ;  /* 0x0000007ac07a7224 */ /* 0x000fe200078e02c1 */
[----:B------:R-:W-:Y:S01]  /*4ee0*/  IABS R193, R121 ;  /* 0x0000007900c17213 */ /* 0x000fe20000000000 */
[----:B------:R-:W-:-:S03]  /*4ef0*/  @!P4 IMAD.IADD R123, R123, 0x1, -R192 ;  /* 0x000000017b7bc824 */ /* 0x000fc600078e0ac0 */
[----:B------:R-:W-:Y:S01]  /*4f00*/  ISETP.GT.U32.AND P4, PT, R192, R122, PT ;  /* 0x0000007ac000720c */ /* 0x000fe20003f84070 */
[----:B------:R-:W-:-:S04]  /*4f10*/  IMAD.HI.U32 R120, R120, R193, RZ ;  /* 0x000000c178787227 */ /* 0x000fc800078e00ff */
[----:B------:R-:W-:-:S04]  /*4f20*/  IMAD.MOV R120, RZ, RZ, -R120 ;  /* 0x000000ffff787224 */ /* 0x000fc800078e0a78 */
[----:B------:R-:W-:-:S04]  /*4f30*/  IMAD R120, R192, R120, R193 ;  /* 0x00000078c0787224 */ /* 0x000fc800078e02c1 */
[----:B------:R-:W-:Y:S01]  /*4f40*/  @!P4 IMAD.IADD R122, R122, 0x1, -R192 ;  /* 0x000000017a7ac824 */ /* 0x000fe200078e0ac0 */
[C---:B------:R-:W-:Y:S01]  /*4f50*/  ISETP.GT.U32.AND P4, PT, R192.reuse, R120, PT ;  /* 0x00000078c000720c */ /* 0x040fe20003f84070 */
[----:B------:R-:W-:Y:S01]  /*4f60*/  @!P2 IMAD.MOV R129, RZ, RZ, -R129 ;  /* 0x000000ffff81a224 */ /* 0x000fe200078e0a81 */
[----:B------:R-:W-:Y:S01]  /*4f70*/  ISETP.GT.U32.AND P2, PT, R192, R123, PT ;  /* 0x0000007bc000720c */ /* 0x000fe20003f44070 */
[----:B------:R-:W-:-:S10]  /*4f80*/  @!P0 IMAD.MOV R128, RZ, RZ, -R128 ;  /* 0x000000ffff808224 */ /* 0x000fd400078e0a80 */
[--C-:B------:R-:W-:Y:S01]  /*4f90*/  @!P4 IMAD.IADD R120, R120, 0x1, -R192.reuse ;  /* 0x000000017878c824 */ /* 0x100fe200078e0ac0 */
[----:B------:R-:W-:Y:S01]  /*4fa0*/  ISETP.GT.U32.AND P4, PT, R192, R122, PT ;  /* 0x0000007ac000720c */ /* 0x000fe20003f84070 */
[----:B------:R-:W-:-:S03]  /*4fb0*/  @!P2 IMAD.IADD R123, R123, 0x1, -R192 ;  /* 0x000000017b7ba824 */ /* 0x000fc600078e0ac0 */
[----:B------:R-:W-:Y:S02]  /*4fc0*/  ISETP.GT.U32.AND P0, PT, R192, R120, PT ;  /* 0x00000078c000720c */ /* 0x000fe40003f04070 */
[----:B------:R-:W-:-:S07]  /*4fd0*/  ISETP.GE.AND P2, PT, R191, RZ, PT ;  /* 0x000000ffbf00720c */ /* 0x000fce0003f46270 */
[----:B------:R-:W-:Y:S01]  /*4fe0*/  @!P4 IMAD.IADD R122, R122, 0x1, -R192 ;  /* 0x000000017a7ac824 */ /* 0x000fe200078e0ac0 */
[----:B------:R-:W-:-:S03]  /*4ff0*/  ISETP.GE.AND P4, PT, R121, RZ, PT ;  /* 0x000000ff7900720c */ /* 0x000fc60003f86270 */
[----:B------:R-:W-:Y:S01]  /*5000*/  @!P0 IMAD.IADD R120, R120, 0x1, -R192 ;  /* 0x0000000178788824 */ /* 0x000fe200078e0ac0 */
[----:B------:R-:W-:Y:S01]  /*5010*/  ISETP.NE.AND P0, PT, R119, RZ, PT ;  /* 0x000000ff7700720c */ /* 0x000fe20003f05270 */
[----:B------:R-:W-:Y:S01]  /*5020*/  @!P1 IMAD.MOV R133, RZ, RZ, -R133 ;  /* 0x000000ffff859224 */ /* 0x000fe200078e0a85 */
[----:B------:R-:W-:Y:S01]  /*5030*/  LOP3.LUT R119, RZ, R119, RZ, 0x33, !PT ;  /* 0x00000077ff777212 */ /* 0x000fe200078e33ff */
[----:B------:R-:W-:Y:S02]  /*5040*/  @!P6 IMAD.MOV R132, RZ, RZ, -R132 ;  /* 0x000000ffff84e224 */ /* 0x000fe400078e0a84 */
[----:B------:R-:W-:Y:S02]  /*5050*/  @!P5 IMAD.MOV R123, RZ, RZ, -R123 ;  /* 0x000000ffff7bd224 */ /* 0x000fe400078e0a7b */
[----:B------:R-:W-:Y:S02]  /*5060*/  @!P2 IMAD.MOV R122, RZ, RZ, -R122 ;  /* 0x000000ffff7aa224 */ /* 0x000fe400078e0a7a */
[----:B------:R-:W-:Y:S01]  /*5070*/  @!P4 IMAD.MOV R120, RZ, RZ, -R120 ;  /* 0x000000ffff78c224 */ /* 0x000fe200078e0a78 */
[----:B------:R-:W-:-:S02]  /*5080*/  SEL R136, R119, R136, !P0 ;  /* 0x0000008877887207 */ /* 0x000fc40004000000 */
[C---:B------:R-:W-:Y:S02]  /*5090*/  SEL R135, R119.reuse, R135, !P0 ;  /* 0x0000008777877207 */ /* 0x040fe40004000000 */
[C---:B------:R-:W-:Y:S02]  /*50a0*/  SEL R134, R119.reuse, R134, !P0 ;  /* 0x0000008677867207 */ /* 0x040fe40004000000 */
[C---:B------:R-:W-:Y:S02]  /*50b0*/  SEL R137, R119.reuse, R137, !P0 ;  /* 0x0000008977897207 */ /* 0x040fe40004000000 */
[C---:B------:R-:W-:Y:S02]  /*50c0*/  SEL R138, R119.reuse, R138, !P0 ;  /* 0x0000008a778a7207 */ /* 0x040fe40004000000 */
[C---:B------:R-:W-:Y:S02]  /*50d0*/  SEL R139, R119.reuse, R139, !P0 ;  /* 0x0000008b778b7207 */ /* 0x040fe40004000000 */
        /* <DEDUP_REMOVED lines=25> */
[----:B------:R-:W-:Y:S02]  /*5270*/  SEL R121, R119, R120, !P0 ;  /* 0x0000007877797207 */ /* 0x000fe40004000000 */
[C---:B------:R-:W-:Y:S01]  /*5280*/  LOP3.LUT R119, R238.reuse, 0x20, RZ, 0x3c, !PT ;  /* 0x00000020ee777812 */ /* 0x040fe200078e3cff */
[----:B------:R-:W-:Y:S04]  /*5290*/  STS.U8 [R199+UR9+0x1e80], R196 ;  /* 0x001e80c4c7007988 */ /* 0x000fe80008000009 */
[----:B------:R-:W-:Y:S04]  /*52a0*/  STS.U8 [R119+UR9+0x100], R197 ;  /* 0x000100c577007988 */ /* 0x000fe80008000009 */
[----:B------:R-:W-:Y:S04]  /*52b0*/  STS.U8 [R119+UR9+0x300], R151 ;  /* 0x0003009777007988 */ /* 0x000fe80008000009 */
[----:B------:R-:W-:Y:S04]  /*52c0*/  STS.U8 [R119+UR9+0x500], R152 ;  /* 0x0005009877007988 */ /* 0x000fe80008000009 */
[----:B------:R2:W-:Y:S02]  /*52d0*/  STS.U8 [R119+UR9+0x700], R153 ;  /* 0x0007009977007988 */ /* 0x0005e40008000009 */
[----:B--2---:R-:W-:-:S05]  /*52e0*/  LOP3.LUT R153, R238, 0x20, RZ, 0x3c, !PT ;  /* 0x00000020ee997812 */ /* 0x004fca00078e3cff */
[----:B------:R-:W-:Y:S04]  /*52f0*/  STS.U8 [R153+UR9+0x900], R154 ;  /* 0x0009009a99007988 */ /* 0x000fe80008000009 */
[----:B------:R-:W-:Y:S04]  /*5300*/  STS.U8 [R153+UR9+0xb00], R157 ;  /* 0x000b009d99007988 */ /* 0x000fe80008000009 */
[----:B------:R-:W-:Y:S04]  /*5310*/  STS.U8 [R153+UR9+0xd00], R159 ;  /* 0x000d009f99007988 */ /* 0x000fe80008000009 */
[----:B------:R-:W-:Y:S01]  /*5320*/  STS.U8 [R153+UR9+0xf00], R160 ;  /* 0x000f00a099007988 */ /* 0x000fe20008000009 */
[----:B------:R-:W-:-:S03]  /*5330*/  LOP3.LUT R152, R238, 0x30, RZ, 0x3c, !PT ;  /* 0x00000030ee987812 */ /* 0x000fc600078e3cff */
[----:B------:R-:W-:Y:S04]  /*5340*/  STS.U8 [R153+UR9+0x1100], R162 ;  /* 0x001100a299007988 */ /* 0x000fe80008000009 */
[----:B------:R-:W-:Y:S04]  /*5350*/  STS.U8 [R153+UR9+0x1300], R161 ;  /* 0x001300a199007988 */ /* 0x000fe80008000009 */
[----:B------:R-:W-:Y:S04]  /*5360*/  STS.U8 [R153+UR9+0x1500], R163 ;  /* 0x001500a399007988 */ /* 0x000fe80008000009 */
[----:B------:R-:W-:Y:S01]  /*5370*/  STS.U8 [R153+UR9+0x1700], R164 ;  /* 0x001700a499007988 */ /* 0x000fe20008000009 */
[----:B------:R-:W-:-:S03]  /*5380*/  IMAD R119, R238, UR13, RZ ;  /* 0x0000000dee777c24 */ /* 0x000fc6000f8e02ff */
[----:B------:R-:W-:Y:S04]  /*5390*/  STS.U8 [R153+UR9+0x1900], R166 ;  /* 0x001900a699007988 */ /* 0x000fe80008000009 */
[----:B------:R-:W-:Y:S04]  /*53a0*/  STS.U8 [R153+UR9+0x1b00], R178 ;  /* 0x001b00b299007988 */ /* 0x000fe80008000009 */
[----:B------:R-:W-:Y:S04]  /*53b0*/  STS.U8 [R153+UR9+0x1d00], R182 ;  /* 0x001d00b699007988 */ /* 0x000fe80008000009 */
[----:B------:R-:W-:Y:S01]  /*53c0*/  STS.U8 [R153+UR9+0x1f00], R174 ;  /* 0x001f00ae99007988 */ /* 0x000fe20008000009 */
[----:B0-----:R-:W-:-:S03]  /*53d0*/  IMAD R136, R136, UR4, RZ ;  /* 0x0000000488887c24 */ /* 0x001fc6000f8e02ff */
[----:B------:R-:W-:Y:S01]  /*53e0*/  STS.U8 [R152+UR9+0x180], R172 ;  /* 0x000180ac98007988 */ /* 0x000fe20008000009 */
[----:B------:R-:W-:-:S03]  /*53f0*/  IADD3 R120, P0, PT, R119, UR18, RZ ;  /* 0x0000001277787c10 */ /* 0x000fc6000ff1e0ff */
[----:B------:R-:W-:Y:S04]  /*5400*/  STS.U8 [R152+UR9+0x580], R176 ;  /* 0x000580b098007988 */ /* 0x000fe80008000009 */
[----:B------:R-:W-:Y:S04]  /*5410*/  STS.U8 [R152+UR9+0x980], R170 ;  /* 0x000980aa98007988 */ /* 0x000fe80008000009 */
[----:B------:R-:W-:Y:S04]  /*5420*/  STS.U8 [R152+UR9+0xd80], R168 ;  /* 0x000d80a898007988 */ /* 0x000fe80008000009 */
[----:B------:R-:W-:Y:S01]  /*5430*/  STS.U8 [R152+UR9+0x1180], R167 ;  /* 0x001180a798007988 */ /* 0x000fe20008000009 */
[----:B------:R-:W-:-:S03]  /*5440*/  LEA.HI.X.SX32 R119, R119, UR19, 0x1, P0 ;  /* 0x0000001377777c11 */ /* 0x000fc600080f0eff */
[----:B------:R-:W-:Y:S01]  /*5450*/  STS.U8 [R152+UR9+0x1580], R180 ;  /* 0x001580b498007988 */ /* 0x000fe20008000009 */
[----:B------:R-:W-:-:S03]  /*5460*/  IMAD R135, R135, UR4, RZ ;  /* 0x0000000487877c24 */ /* 0x000fc6000f8e02ff */
[----:B------:R-:W-:Y:S01]  /*5470*/  STS.U8 [R152+UR9+0x1980], R181 ;  /* 0x001980b598007988 */ /* 0x000fe20008000009 */
[----:B------:R-:W-:Y:S02]  /*5480*/  IMAD R134, R134, UR4, RZ ;  /* 0x0000000486867c24 */ /* 0x000fe4000f8e02ff */
[----:B------:R-:W-:Y:S01]  /*5490*/  IMAD R139, R139, UR4, RZ ;  /* 0x000000048b8b7c24 */ /* 0x000fe2000f8e02ff */
[----:B------:R0:W-:Y:S04]  /*54a0*/  STS.U8 [R152+UR9+0x1d80], R183 ;  /* 0x001d80b798007988 */ /* 0x0001e80008000009 */
[----:B------:R-:W-:Y:S01]  /*54b0*/  STS.U8 [R152+UR9+0x380], R184 ;  /* 0x000380b898007988 */ /* 0x000fe20008000009 */
[----:B------:R-:W-:-:S03]  /*54c0*/  IMAD R145, R145, UR4, RZ ;  /* 0x0000000491917c24 */ /* 0x000fc6000f8e02ff */
[----:B------:R-:W-:Y:S01]  /*54d0*/  STS.U8 [R152+UR9+0x780], R185 ;  /* 0x000780b998007988 */ /* 0x000fe20008000009 */
[----:B0-----:R-:W-:-:S03]  /*54e0*/  IADD3 R183, P1, PT, R136, R120, RZ ;  /* 0x0000007888b77210 */ /* 0x001fc60007f3e0ff */
[----:B------:R-:W-:Y:S01]  /*54f0*/  STS.U8 [R152+UR9+0xb80], R186 ;  /* 0x000b80ba98007988 */ /* 0x000fe20008000009 */
[----:B------:R-:W-:Y:S01]  /*5500*/  IMAD R146, R146, UR4, RZ ;  /* 0x0000000492927c24 */ /* 0x000fe2000f8e02ff */
[-C--:B------:R-:W-:Y:S01]  /*5510*/  LEA.HI.X.SX32 R181, R136, R119.reuse, 0x1, P1 ;  /* 0x0000007788b57211 */ /* 0x080fe200008f0eff */
[----:B------:R-:W-:Y:S01]  /*5520*/  IMAD R149, R149, UR4, RZ ;  /* 0x0000000495957c24 */ /* 0x000fe2000f8e02ff */
[----:B------:R0:W-:Y:S01]  /*5530*/  STS.U8 [R152+UR9+0xf80], R187 ;  /* 0x000f80bb98007988 */ /* 0x0001e20008000009 */
[CC--:B------:R-:W-:Y:S02]  /*5540*/  IADD3 R191, P4, PT, R134.reuse, R120.reuse, RZ ;  /* 0x0000007886bf7210 */ /* 0x0c0fe40007f9e0ff */
[----:B------:R-:W-:Y:S01]  /*5550*/  IADD3 R203, P1, PT, R139, R120, RZ ;  /* 0x000000788bcb7210 */ /* 0x000fe20007f3e0ff */
[----:B------:R2:W-:Y:S01]  /*5560*/  STL [R1+0x1c], R201 ;  /* 0x00001cc901007387 */ /* 0x0005e20000100800 */
[----:B------:R-:W-:Y:S01]  /*5570*/  IMAD R218, R189, UR4, RZ ;  /* 0x00000004bdda7c24 */ /* 0x000fe2000f8e02ff */
[----:B------:R-:W-:-:S02]  /*5580*/  LEA.HI.X.SX32 R189, R134, R119, 0x1, P4 ;  /* 0x0000007786bd7211 */ /* 0x000fc400020f0eff */
[CC--:B0-----:R-:W-:Y:S01]  /*5590*/  IADD3 R187, P2, PT, R135.reuse, R120.reuse, RZ ;  /* 0x0000007887bb7210 */ /* 0x0c1fe20007f5e0ff */
[----:B------:R-:W-:Y:S01]  /*55a0*/  IMAD R150, R150, UR4, RZ ;  /* 0x0000000496967c24 */ /* 0x000fe2000f8e02ff */
[-C--:B------:R-:W-:Y:S01]  /*55b0*/  IADD3 R207, P4, PT, R146, R120.reuse, RZ ;  /* 0x0000007892cf7210 */ /* 0x080fe20007f9e0ff */
[----:B------:R-:W-:Y:S01]  /*55c0*/  IMAD R190, R190, UR4, RZ ;  /* 0x00000004bebe7c24 */ /* 0x000fe2000f8e02ff */
[-C--:B------:R-:W-:Y:S01]  /*55d0*/  LEA.HI.X.SX32 R185, R135, R119.reuse, 0x1, P2 ;  /* 0x0000007787b97211 */ /* 0x080fe200010f0eff */
[----:B------:R-:W-:Y:S01]  /*55e0*/  IMAD R143, R143, UR4, RZ ;  /* 0x000000048f8f7c24 */ /* 0x000fe2000f8e02ff */
[-C--:B--2---:R-:W-:Y:S02]  /*55f0*/  LEA.HI.X.SX32 R201, R139, R119.reuse, 0x1, P1 ;  /* 0x000000778bc97211 */ /* 0x084fe400008f0eff */
[-C--:B------:R-:W-:Y:S02]  /*5600*/  IADD3 R205, P2, PT, R145, R120.reuse, RZ ;  /* 0x0000007891cd7210 */ /* 0x080fe40007f5e0ff */
[----:B------:R-:W-:Y:S01]  /*5610*/  IADD3 R213, P1, PT, R149, R120, RZ ;  /* 0x0000007895d57210 */ /* 0x000fe20007f3e0ff */
[----:B------:R-:W-:Y:S01]  /*5620*/  IMAD R144, R144, UR4, RZ ;  /* 0x0000000490907c24 */ /* 0x000fe2000f8e02ff */
[-C--:B------:R-:W-:Y:S01]  /*5630*/  LEA.HI.X.SX32 R204, R145, R119.reuse, 0x1, P2 ;  /* 0x0000007791cc7211 */ /* 0x080fe200010f0eff */
[----:B------:R-:W-:Y:S01]  /*5640*/  IMAD R140, R140, UR4, RZ ;  /* 0x000000048c8c7c24 */ /* 0x000fe2000f8e02ff */
[-C--:B------:R-:W-:Y:S01]  /*5650*/  LEA.HI.X.SX32 R206, R146, R119.reuse, 0x1, P4 ;  /* 0x0000007792ce7211 */ /* 0x080fe200020f0eff */
[----:B------:R-:W-:Y:S01]  /*5660*/  IMAD R141, R141, UR4, RZ ;  /* 0x000000048d8d7c24 */ /* 0x000fe2000f8e02ff */
[----:B------:R-:W-:-:S02]  /*5670*/  LEA.HI.X.SX32 R212, R149, R119, 0x1, P1 ;  /* 0x0000007795d47211 */ /* 0x000fc400008f0eff */
[-C--:B------:R-:W-:Y:S02]  /*5680*/  IADD3 R215, P2, PT, R150, R120.reuse, RZ ;  /* 0x0000007896d77210 */ /* 0x080fe40007f5e0ff */
[-C--:B------:R-:W-:Y:S02]  /*5690*/  IADD3 R217, P4, PT, R190, R120.reuse, RZ ;  /* 0x00000078bed97210 */ /* 0x080fe40007f9e0ff */
[-C--:B------:R-:W-:Y:S01]  /*56a0*/  IADD3 R221, P1, PT, R143, R120.reuse, RZ ;  /* 0x000000788fdd7210 */ /* 0x080fe20007f3e0ff */
[----:B------:R-:W-:Y:S01]  /*56b0*/  IMAD R137, R137, UR4, RZ ;  /* 0x0000000489897c24 */ /* 0x000fe2000f8e02ff */
[-C--:B------:R-:W-:Y:S01]  /*56c0*/  LEA.HI.X.SX32 R214, R150, R119.reuse, 0x1, P2 ;  /* 0x0000007796d67211 */ /* 0x080fe200010f0eff */
[----:B------:R-:W-:Y:S01]  /*56d0*/  IMAD R142, R142, UR4, RZ ;  /* 0x000000048e8e7c24 */ /* 0x000fe2000f8e02ff */
[-C--:B------:R-:W-:Y:S01]  /*56e0*/  LEA.HI.X.SX32 R216, R190, R119.reuse, 0x1, P4 ;  /* 0x00000077bed87211 */ /* 0x080fe200020f0eff */
[----:B------:R-:W-:Y:S01]  /*56f0*/  IMAD R126, R126, UR4, RZ ;  /* 0x000000047e7e7c24 */ /* 0x000fe2000f8e02ff */
[----:B------:R-:W-:Y:S01]  /*5700*/  LEA.HI.X.SX32 R220, R143, R119, 0x1, P1 ;  /* 0x000000778fdc7211 */ /* 0x000fe200008f0eff */
[----:B------:R-:W-:Y:S01]  /*5710*/  IMAD R127, R127, UR4, RZ ;  /* 0x000000047f7f7c24 */ /* 0x000fe2000f8e02ff */
[----:B------:R-:W-:-:S02]  /*5720*/  IADD3 R223, P1, PT, R144, R120, RZ ;  /* 0x0000007890df7210 */ /* 0x000fc40007f3e0ff */
        /* <DEDUP_REMOVED lines=9> */
[-C--:B------:R-:W-:Y:S01]  /*57c0*/  IADD3 R195, P5, PT, R137, R120.reuse, RZ ;  /* 0x0000007889c37210 */ /* 0x080fe20007fbe0ff */
[----:B------:R-:W-:Y:S01]  /*57d0*/  IMAD R125, R125, UR4, RZ ;  /* 0x000000047d7d7c24 */ /* 0x000fe2000f8e02ff */
[----:B------:R-:W-:-:S02]  /*57e0*/  IADD3 R229, P1, PT, R142, R120, RZ ;  /* 0x000000788ee57210 */ /* 0x000fc40007f3e0ff */
[-C--:B------:R-:W-:Y:S02]  /*57f0*/  IADD3 R231, P2, PT, R126, R120.reuse, RZ ;  /* 0x000000787ee77210 */ /* 0x080fe40007f5e0ff */
[----:B------:R-:W-:Y:S01]  /*5800*/  IADD3 R233, P4, PT, R127, R120, RZ ;  /* 0x000000787fe97210 */ /* 0x000fe20007f9e0ff */
[----:B------:R-:W-:Y:S01]  /*5810*/  IMAD R148, R148, UR4, RZ ;  /* 0x0000000494947c24 */ /* 0x000fe2000f8e02ff */
[----:B------:R-:W-:Y:S01]  /*5820*/  PLOP3.LUT P0, PT, PT, PT, UP1, 0x80, 0x8 ;  /* 0x000000000008781c */ /* 0x000fe20003f0f018 */
[----:B------:R-:W-:Y:S01]  /*5830*/  IMAD R124, R124, UR4, RZ ;  /* 0x000000047c7c7c24 */ /* 0x000fe2000f8e02ff */
[-C--:B------:R-:W-:Y:S01]  /*5840*/  LEA.HI.X.SX32 R193, R137, R119.reuse, 0x1, P5 ;  /* 0x0000007789c17211 */ /* 0x080fe200028f0eff */
[----:B------:R-:W-:Y:S01]  /*5850*/  IMAD R129, R129, UR4, RZ ;  /* 0x0000000481817c24 */ /* 0x000fe2000f8e02ff */
[-C--:B------:R-:W-:Y:S01]  /*5860*/  LEA.HI.X.SX32 R228, R142, R119.reuse, 0x1, P1 ;  /* 0x000000778ee47211 */ /* 0x080fe200008f0eff */
[----:B------:R-:W-:Y:S01]  /*5870*/  IMAD R128, R128, UR4, RZ ;  /* 0x0000000480807c24 */ /* 0x000fe2000f8e02ff */
[----:B------:R-:W-:-:S02]  /*5880*/  LEA.HI.X.SX32 R230, R126, R119, 0x1, P2 ;  /* 0x000000777ee67211 */ /* 0x000fc400010f0eff */
[----:B------:R-:W-:Y:S02]  /*5890*/  LEA.HI.X.SX32 R232, R127, R119, 0x1, P4 ;  /* 0x000000777fe87211 */ /* 0x000fe400020f0eff */
[-C--:B------:R-:W-:Y:S02]  /*58a0*/  IADD3 R199, P6, PT, R138, R120.reuse, RZ ;  /* 0x000000788ac77210 */ /* 0x080fe40007fde0ff */
[-C--:B------:R-:W-:Y:S02]  /*58b0*/  IADD3 R209, P5, PT, R147, R120.reuse, RZ ;  /* 0x0000007893d17210 */ /* 0x080fe40007fbe0ff */
[-C--:B------:R-:W-:Y:S02]  /*58c0*/  IADD3 R235, P1, PT, R131, R120.reuse, RZ ;  /* 0x0000007883eb7210 */ /* 0x080fe40007f3e0ff */
[-C--:B------:R-:W-:Y:S02]  /*58d0*/  IADD3 R239, P2, PT, R130, R120.reuse, RZ ;  /* 0x0000007882ef7210 */ /* 0x080fe40007f5e0ff */
[----:B------:R-:W-:-:S02]  /*58e0*/  IADD3 R241, P4, PT, R125, R120, RZ ;  /* 0x000000787df17210 */ /* 0x000fc40007f9e0ff */
[----:B------:R-:W-:Y:S01]  /*58f0*/  ISETP.LT.AND P0, PT, R238, UR22, P0 ;  /* 0x00000016ee007c0c */ /* 0x000fe20008701270 */
[----:B------:R-:W-:Y:S01]  /*5900*/  IMAD R133, R133, UR4, RZ ;  /* 0x0000000485857c24 */ /* 0x000fe2000f8e02ff */
[-C--:B------:R-:W-:Y:S01]  /*5910*/  LEA.HI.X.SX32 R197, R138, R119.reuse, 0x1, P6 ;  /* 0x000000778ac57211 */ /* 0x080fe200030f0eff */
[----:B------:R-:W-:Y:S01]  /*5920*/  IMAD R132, R132, UR4, RZ ;  /* 0x0000000484847c24 */ /* 0x000fe2000f8e02ff */
[-C--:B------:R-:W-:Y:S01]  /*5930*/  LEA.HI.X.SX32 R208, R147, R119.reuse, 0x1, P5 ;  /* 0x0000007793d07211 */ /* 0x080fe200028f0eff */
        /* <DEDUP_REMOVED lines=8> */
[-C--:B------:R-:W-:Y:S02]  /*59c0*/  IADD3 R243, P1, PT, R124, R120.reuse, RZ ;  /* 0x000000787cf37210 */ /* 0x080fe40007f3e0ff */
[-C--:B------:R-:W-:Y:S02]  /*59d0*/  IADD3 R245, P2, PT, R129, R120.reuse, RZ ;  /* 0x0000007881f57210 */ /* 0x080fe40007f5e0ff */
[----:B------:R-:W-:Y:S02]  /*59e0*/  IADD3 R247, P4, PT, R128, R120, RZ ;  /* 0x0000007880f77210 */ /* 0x000fe40007f9e0ff */
[----:B------:R-:W-:-:S02]  /*59f0*/  LEA.HI.X.SX32 R210, R148, R119, 0x1, P6 ;  /* 0x0000007794d27211 */ /* 0x000fc400030f0eff */
[-C--:B------:R-:W-:Y:S02]  /*5a00*/  LEA.HI.X.SX32 R218, R218, R119.reuse, 0x1, P5 ;  /* 0x00000077dada7211 */ /* 0x080fe400028f0eff */
[-C--:B------:R-:W-:Y:S02]  /*5a10*/  LEA.HI.X.SX32 R242, R124, R119.reuse, 0x1, P1 ;  /* 0x000000777cf27211 */ /* 0x080fe400008f0eff */
[-C--:B------:R-:W-:Y:S02]  /*5a20*/  LEA.HI.X.SX32 R244, R129, R119.reuse, 0x1, P2 ;  /* 0x0000007781f47211 */ /* 0x080fe400010f0eff */
[----:B------:R-:W-:Y:S02]  /*5a30*/  LEA.HI.X.SX32 R246, R128, R119, 0x1, P4 ;  /* 0x0000007780f67211 */ /* 0x000fe400020f0eff */
[-C--:B------:R-:W-:Y:S02]  /*5a40*/  IADD3 R249, P1, PT, R133, R120.reuse, RZ ;  /* 0x0000007885f97210 */ /* 0x080fe40007f3e0ff */
[----:B------:R-:W-:-:S02]  /*5a50*/  IADD3 R251, P2, PT, R132, R120, RZ ;  /* 0x0000007884fb7210 */ /* 0x000fc40007f5e0ff */
[-C--:B------:R-:W-:Y:S02]  /*5a60*/  IADD3 R151, P4, PT, R123, R120.reuse, RZ ;  /* 0x000000787b977210 */ /* 0x080fe40007f9e0ff */
[-C--:B------:R-:W-:Y:S02]  /*5a70*/  IADD3 R192, P5, PT, R122, R120.reuse, RZ ;  /* 0x000000787ac07210 */ /* 0x080fe40007fbe0ff */
[----:B------:R-:W-:Y:S02]  /*5a80*/  IADD3 R194, P6, PT, R121, R120, RZ ;  /* 0x0000007879c27210 */ /* 0x000fe40007fde0ff */
[-C--:B------:R-:W-:Y:S02]  /*5a90*/  LEA.HI.X.SX32 R248, R133, R119.reuse, 0x1, P1 ;  /* 0x0000007785f87211 */ /* 0x080fe400008f0eff */
[-C--:B------:R-:W-:Y:S02]  /*5aa0*/  LEA.HI.X.SX32 R250, R132, R119.reuse, 0x1, P2 ;  /* 0x0000007784fa7211 */ /* 0x080fe400010f0eff */
[----:B------:R-:W-:-:S02]  /*5ab0*/  LEA.HI.X.SX32 R252, R123, R119, 0x1, P4 ;  /* 0x000000777bfc7211 */ /* 0x000fc400020f0eff */
[-C--:B------:R-:W-:Y:S02]  /*5ac0*/  LEA.HI.X.SX32 R196, R122, R119.reuse, 0x1, P5 ;  /* 0x000000777ac47211 */ /* 0x080fe400028f0eff */
[----:B------:R-:W-:Y:S01]  /*5ad0*/  LEA.HI.X.SX32 R236, R121, R119, 0x1, P6 ;  /* 0x0000007779ec7211 */ /* 0x000fe200030f0eff */
[----:B------:R-:W-:Y:S01]  /*5ae0*/  @P0 IMAD.MOV.U32 R120, RZ, RZ, R183 ;  /* 0x000000ffff780224 */ /* 0x000fe200078e00b7 */
[----:B------:R-:W-:Y:S01]  /*5af0*/  PRMT R119, RZ, 0x7610, R119 ;  /* 0x00007610ff777816 */ /* 0x000fe20000000077 */
[----:B------:R-:W-:Y:S02]  /*5b00*/  @P0 IMAD.MOV.U32 R121, RZ, RZ, R181 ;  /* 0x000000ffff790224 */ /* 0x000fe400078e00b5 */
[----:B------:R-:W-:-:S03]  /*5b10*/  @P0 IMAD.MOV.U32 R122, RZ, RZ, R209 ;  /* 0x000000ffff7a0224 */ /* 0x000fc600078e00d1 */
[----:B------:R0:W2:Y:S01]  /*5b20*/  @P0 LDG.E.U8 R119, desc[UR20][R120.64] ;  /* 0x0000001478770981 */ /* 0x0000a2000c1e1100 */
[----:B------:R-:W-:Y:S01]  /*5b30*/  @P0 IMAD.MOV.U32 R123, RZ, RZ, R208 ;  /* 0x000000ffff7b0224 */ /* 0x000fe200078e00d0 */
[----:B0-----:R-:W-:Y:S02]  /*5b40*/  PRMT R121, RZ, 0x7610, R121 ;  /* 0x00007610ff797816 */ /* 0x001fe40000000079 */
[----:B------:R-:W-:-:S04]  /*5b50*/  PRMT R120, RZ, 0x7610, R120 ;  /* 0x00007610ff787816 */ /* 0x000fc80000000078 */
[----:B------:R0:W3:Y:S02]  /*5b60*/  @P0 LDG.E.U8 R121, desc[UR20][R122.64] ;  /* 0x000000147a790981 */ /* 0x0000e4000c1e1100 */
[----:B0-----:R-:W-:Y:S02]  /*5b70*/  @P0 IMAD.MOV.U32 R122, RZ, RZ, R225 ;  /* 0x000000ffff7a0224 */ /* 0x001fe400078e00e1 */
[----:B------:R-:W-:-:S05]  /*5b80*/  @P0 IMAD.MOV.U32 R123, RZ, RZ, R224 ;  /* 0x000000ffff7b0224 */ /* 0x000fca00078e00e0 */
[----:B------:R0:W4:Y:S04]  /*5b90*/  @P0 LDG.E.U8 R120, desc[UR20][R122.64] ;  /* 0x000000147a780981 */ /* 0x000128000c1e1100 */
[----:B------:R-:W-:Y:S04]  /*5ba0*/  STS.U8 [R152+UR9+0x1380], R188 ;  /* 0x001380bc98007988 */ /* 0x000fe80008000009 */
[----:B------:R-:W-:Y:S04]  /*5bb0*/  STS.U8 [R152+UR9+0x1780], R202 ;  /* 0x001780ca98007988 */ /* 0x000fe80008000009 */
[----:B------:R-:W-:Y:S01]  /*5bc0*/  STS.U8 [R152+UR9+0x1b80], R200 ;  /* 0x001b80c898007988 */ /* 0x000fe20008000009 */
[----:B0-----:R-:W-:-:S03]  /*5bd0*/  @P0 IMAD.MOV.U32 R122, RZ, RZ, R243 ;  /* 0x000000ffff7a0224 */ /* 0x001fc600078e00f3 */
[----:B------:R-:W-:Y:S01]  /*5be0*/  STS.U8 [R152+UR9+0x1f80], R198 ;  /* 0x001f80c698007988 */ /* 0x000fe20008000009 */
[----:B------:R-:W-:-:S03]  /*5bf0*/  @P0 IMAD.MOV.U32 R123, RZ, RZ, R242 ;  /* 0x000000ffff7b0224 */ /* 0x000fc600078e00f2 */
[----:B--2---:R0:W-:Y:S02]  /*5c00*/  STS.U8 [R238+UR9+0x4000], R119 ;  /* 0x00400077ee007988 */ /* 0x0041e40008000009 */
[----:B0-----:R-:W-:Y:S02]  /*5c10*/  PRMT R119, RZ, 0x7610, R119 ;  /* 0x00007610ff777816 */ /* 0x001fe40000000077 */
[----:B---3--:R-:W-:Y:S04]  /*5c20*/  STS.U8 [R238+UR9+0x4400], R121 ;  /* 0x00440079ee007988 */ /* 0x008fe80008000009 */
[----:B------:R0:W2:Y:S02]  /*5c30*/  @P0 LDG.E.U8 R119, desc[UR20][R122.64] ;  /* 0x000000147a770981 */ /* 0x0000a4000c1e1100 */
[----:B0-----:R-:W-:-:S02]  /*5c40*/  @P0 IMAD.MOV.U32 R122, RZ, RZ, R187 ;  /* 0x000000ffff7a0224 */ /* 0x001fc400078e00bb */
[----:B----4-:R0:W-:Y:S01]  /*5c50*/  STS.U8 [R238+UR9+0x4800], R120 ;  /* 0x00480078ee007988 */ /* 0x0101e20008000009 */
[----:B------:R-:W-:Y:S01]  /*5c60*/  @P0 IMAD.MOV.U32 R123, RZ, RZ, R185 ;  /* 0x000000ffff7b0224 */ /* 0x000fe200078e00b9 */
[----:B0-----:R-:W-:-:S06]  /*5c70*/  PRMT R120, RZ, 0x7610, R120 ;  /* 0x00007610ff787816 */ /* 0x001fcc0000000078 */
[----:B------:R0:W3:Y:S01]  /*5c80*/  @P0 LDG.E.U8 R120, desc[UR20][R122.64] ;  /* 0x000000147a780981 */ /* 0x0000e2000c1e1100 */
[----:B------:R-:W-:Y:S01]  /*5c90*/  LOP3.LUT R154, R238, 0x10, RZ, 0x3c, !PT ;  /* 0x00000010ee9a7812 */ /* 0x000fe200078e3cff */
[----:B0-----:R-:W-:Y:S02]  /*5ca0*/  @P0 IMAD.MOV.U32 R122, RZ, RZ, R211 ;  /* 0x000000ffff7a0224 */ /* 0x001fe400078e00d3 */
[----:B------:R-:W-:Y:S01]  /*5cb0*/  @P0 IMAD.MOV.U32 R123, RZ, RZ, R210 ;  /* 0x000000ffff7b0224 */ /* 0x000fe200078e00d2 */
[----:B--2---:R0:W-:Y:S02]  /*5cc0*/  STS.U8 [R238+UR9+0x4c00], R119 ;  /* 0x004c0077ee007988 */ /* 0x0041e40008000009 */
[----:B0-----:R-:W-:-:S06]  /*5cd0*/  PRMT R119, RZ, 0x7610, R119 ;  /* 0x00007610ff777816 */ /* 0x001fcc0000000077 */
[----:B------:R0:W2:Y:S02]  /*5ce0*/  @P0 LDG.E.U8 R119, desc[UR20][R122.64] ;  /* 0x000000147a770981 */ /* 0x0000a4000c1e1100 */
[----:B0-----:R-:W-:Y:S02]  /*5cf0*/  @P0 IMAD.MOV.U32 R122, RZ, RZ, R227 ;  /* 0x000000ffff7a0224 */ /* 0x001fe400078e00e3 */
[----:B---3--:R0:W-:Y:S01]  /*5d00*/  STS.U8 [R154+UR9+0x4080], R120 ;  /* 0x004080789a007988 */ /* 0x0081e20008000009 */
[----:B------:R-:W-:Y:S01]  /*5d10*/  @P0 IMAD.MOV.U32 R123, RZ, RZ, R226 ;  /* 0x000000ffff7b0224 */ /* 0x000fe200078e00e2 */
[----:B0-----:R-:W-:-:S06]  /*5d20*/  PRMT R120, RZ, 0x7610, R120 ;  /* 0x00007610ff787816 */ /* 0x001fcc0000000078 */
[----:B------:R0:W3:Y:S02]  /*5d30*/  @P0 LDG.E.U8 R120, desc[UR20][R122.64] ;  /* 0x000000147a780981 */ /* 0x0000e4000c1e1100 */
        /* <DEDUP_REMOVED lines=49> */
[----:B------:R0:W3:Y:S01]  /*6050*/  @P0 LDG.E.U8 R120, desc[UR20][R122.64] ;  /* 0x000000147a780981 */ /* 0x0000e2000c1e1100 */
[----:B------:R-:W-:Y:S01]  /*6060*/  @P0 IMAD.MOV.U32 R121, RZ, RZ, R216 ;  /* 0x000000ffff790224 */ /* 0x000fe200078e00d8 */
[----:B0-----:R-:W-:Y:S02]  /*6070*/  LOP3.LUT R122, R238, 0x40, RZ, 0x3c, !PT ;  /* 0x00000040ee7a7812 */ /* 0x001fe400078e3cff */
[----:B--2---:R0:W-:Y:S02]  /*6080*/  STS.U8 [R152+UR9+0x4d80], R119 ;  /* 0x004d807798007988 */ /* 0x0041e40008000009 */
[----:B0-----:R-:W-:Y:S02]  /*6090*/  PRMT R119, RZ, 0x7610, R119 ;  /* 0x00007610ff777816 */ /* 0x001fe40000000077 */
[----:B---3--:R0:W-:Y:S02]  /*60a0*/  STS.U8 [R122+UR9+0x4200], R120 ;  /* 0x004200787a007988 */ /* 0x0081e40008000009 */
[----:B0-----:R-:W-:-:S05]  /*60b0*/  @P0 IMAD.MOV.U32 R120, RZ, RZ, R217 ;  /* 0x000000ffff780224 */ /* 0x001fca00078e00d9 */
[----:B------:R0:W2:Y:S02]  /*60c0*/  @P0 LDG.E.U8 R119, desc[UR20][R120.64] ;  /* 0x0000001478770981 */ /* 0x0000a4000c1e1100 */
[----:B0-----:R-:W-:Y:S02]  /*60d0*/  @P0 IMAD.MOV.U32 R120, RZ, RZ, R233 ;  /* 0x000000ffff780224 */ /* 0x001fe400078e00e9 */
[----:B------:R-:W-:Y:S01]  /*60e0*/  @P0 IMAD.MOV.U32 R121, RZ, RZ, R232 ;  /* 0x000000ffff790224 */ /* 0x000fe200078e00e8 */
[----:B--2---:R0:W-:Y:S02]  /*60f0*/  STS.U8 [R122+UR9+0x4600], R119 ;  /* 0x004600777a007988 */ /* 0x0041e40008000009 */
[----:B0-----:R-:W-:-:S06]  /*6100*/  PRMT R119, RZ, 0x7610, R119 ;  /* 0x00007610ff777816 */ /* 0x001fcc0000000077 */
[----:B------:R0:W2:Y:S02]  /*6110*/  @P0 LDG.E.U8 R119, desc[UR20][R120.64] ;  /* 0x0000001478770981 */ /* 0x0000a4000c1e1100 */
[----:B0-----:R-:W-:Y:S02]  /*6120*/  @P0 IMAD.MOV.U32 R120, RZ, RZ, R251 ;  /* 0x000000ffff780224 */ /* 0x001fe400078e00fb */
[----:B------:R-:W-:Y:S01]  /*6130*/  @P0 IMAD.MOV.U32 R121, RZ, RZ, R250 ;  /* 0x000000ffff790224 */ /* 0x000fe200078e00fa */
[----:B--2---:R0:W-:Y:S02]  /*6140*/  STS.U8 [R122+UR9+0x4a00], R119 ;  /* 0x004a00777a007988 */ /* 0x0041e40008000009 */
[----:B0-----:R-:W-:-:S06]  /*6150*/  PRMT R119, RZ, 0x7610, R119 ;  /* 0x00007610ff777816 */ /* 0x001fcc0000000077 */
[----:B------:R0:W2:Y:S01]  /*6160*/  @P0 LDG.E.U8 R119, desc[UR20][R120.64] ;  /* 0x0000001478770981 */ /* 0x0000a2000c1e1100 */
[----:B------:R-:W-:Y:S01]  /*6170*/  @P0 IMAD.MOV.U32 R123, RZ, RZ, R201 ;  /* 0x000000ffff7b0224 */ /* 0x000fe200078e00c9 */
[----:B0-----:R-:W-:Y:S02]  /*6180*/  PRMT R120, RZ, 0x7610, R120 ;  /* 0x00007610ff787816 */ /* 0x001fe40000000078 */
[----:B--2---:R0:W-:Y:S02]  /*6190*/  STS.U8 [R122+UR9+0x4e00], R119 ;  /* 0x004e00777a007988 */ /* 0x0041e40008000009 */
[----:B0-----:R-:W-:-:S05]  /*61a0*/  @P0 IMAD.MOV.U32 R122, RZ, RZ, R203 ;  /* 0x000000ffff7a0224 */ /* 0x001fca00078e00cb */
[----:B------:R-:W2:Y:S01]  /*61b0*/  @P0 LDG.E.U8 R120, desc[UR20][R122.64] ;  /* 0x000000147a780981 */ /* 0x000ea2000c1e1100 */
[----:B------:R-:W-:Y:S01]  /*61c0*/  LOP3.LUT R124, R238, 0x50, RZ, 0x3c, !PT ;  /* 0x00000050ee7c7812 */ /* 0x000fe200078e3cff */
[----:B------:R-:W-:Y:S01]  /*61d0*/  @P0 IMAD.MOV.U32 R121, RZ, RZ, R218 ;  /* 0x000000ffff790224 */ /* 0x000fe200078e00da */
[----:B------:R-:W-:-:S03]  /*61e0*/  PRMT R119, RZ, 0x7610, R119 ;  /* 0x00007610ff777816 */ /* 0x000fc60000000077 */
[----:B--2---:R0:W-:Y:S02]  /*61f0*/  STS.U8 [R124+UR9+0x4280], R120 ;  /* 0x004280787c007988 */ /* 0x0041e40008000009 */
[----:B0-----:R-:W-:-:S05]  /*6200*/  @P0 IMAD.MOV.U32 R120, RZ, RZ, R219 ;  /* 0x000000ffff780224 */ /* 0x001fca00078e00db */
[----:B------:R0:W2:Y:S02]  /*6210*/  @P0 LDG.E.U8 R119, desc[UR20][R120.64] ;  /* 0x0000001478770981 */ /* 0x0000a4000c1e1100 */
[----:B0-----:R-:W-:Y:S02]  /*6220*/  @P0 IMAD.MOV.U32 R120, RZ, RZ, R235 ;  /* 0x000000ffff780224 */ /* 0x001fe400078e00eb */
[----:B------:R-:W-:Y:S01]  /*6230*/  @P0 IMAD.MOV.U32 R121, RZ, RZ, R234 ;  /* 0x000000ffff790224 */ /* 0x000fe200078e00ea */
[----:B--2---:R0:W-:Y:S02]  /*6240*/  STS.U8 [R124+UR9+0x4680], R119 ;  /* 0x004680777c007988 */ /* 0x0041e40008000009 */
[----:B0-----:R-:W-:-:S06]  /*6250*/  PRMT R119, RZ, 0x7610, R119 ;  /* 0x00007610ff777816 */ /* 0x001fcc0000000077 */
[----:B------:R0:W2:Y:S01]  /*6260*/  @P0 LDG.E.U8 R119, desc[UR20][R120.64] ;  /* 0x0000001478770981 */ /* 0x0000a2000c1e1100 */
[----:B------:R-:W-:Y:S02]  /*6270*/  @P0 IMAD.MOV.U32 R122, RZ, RZ, R205 ;  /* 0x000000ffff7a0224 */ /* 0x000fe400078e00cd */
[----:B------:R-:W-:Y:S02]  /*6280*/  @P0 IMAD.MOV.U32 R123, RZ, RZ, R204 ;  /* 0x000000ffff7b0224 */ /* 0x000fe400078e00cc */
[----:B0-----:R-:W-:Y:S02]  /*6290*/  @P0 IMAD.MOV.U32 R120, RZ, RZ, R151 ;  /* 0x000000ffff780224 */ /* 0x001fe400078e0097 */
[----:B------:R-:W-:Y:S01]  /*62a0*/  @P0 IMAD.MOV.U32 R121, RZ, RZ, R252 ;  /* 0x000000ffff790224 */ /* 0x000fe200078e00fc */
[----:B--2---:R0:W-:Y:S02]  /*62b0*/  STS.U8 [R124+UR9+0x4a80], R119 ;  /* 0x004a80777c007988 */ /* 0x0041e40008000009 */
[----:B0-----:R-:W-:-:S06]  /*62c0*/  PRMT R119, RZ, 0x7610, R119 ;  /* 0x00007610ff777816 */ /* 0x001fcc0000000077 */
[----:B------:R0:W2:Y:S02]  /*62d0*/  @P0 LDG.E.U8 R119, desc[UR20][R120.64] ;  /* 0x0000001478770981 */ /* 0x0000a4000c1e1100 */
[----:B0-----:R-:W-:-:S06]  /*62e0*/  PRMT R120, RZ, 0x7610, R120 ;  /* 0x00007610ff787816 */ /* 0x001fcc0000000078 */
[----:B------:R-:W3:Y:S01]  /*62f0*/  @P0 LDG.E.U8 R120, desc[UR20][R122.64] ;  /* 0x000000147a780981 */ /* 0x000ee2000c1e1100 */
[----:B------:R-:W-:-:S03]  /*6300*/  @P0 IMAD.MOV.U32 R121, RZ, RZ, R220 ;  /* 0x000000ffff790224 */ /* 0x000fc600078e00dc */
[----:B--2---:R0:W-:Y:S02]  /*6310*/  STS.U8 [R124+UR9+0x4e80], R119 ;  /* 0x004e80777c007988 */ /* 0x0041e40008000009 */
[----:B0-----:R-:W-:Y:S02]  /*6320*/  LOP3.LUT R124, R238, 0x60, RZ, 0x3c, !PT ;  /* 0x00000060ee7c7812 */ /* 0x001fe400078e3cff */
[----:B------:R-:W-:-:S03]  /*6330*/  PRMT R119, RZ, 0x7610, R119 ;  /* 0x00007610ff777816 */ /* 0x000fc60000000077 */
[----:B---3--:R0:W-:Y:S02]  /*6340*/  STS.U8 [R124+UR9+0x4300], R120 ;  /* 0x004300787c007988 */ /* 0x0081e40008000009 */
        /* <DEDUP_REMOVED lines=32> */
[----:B------:R-:W2:Y:S04]  /*6550*/  @P0 LDG.E.U8 R119, desc[UR20][R120.64] ;  /* 0x0000001478770981 */ /* 0x000ea8000c1e1100 */
[----:B------:R0:W-:Y:S04]  /*6560*/  STL [R1], R151 ;  /* 0x0000009701007387 */ /* 0x0001e80000100800 */
[----:B------:R0:W-:Y:S04]  /*6570*/  STL [R1+0x8], R192 ;  /* 0x000008c001007387 */ /* 0x0001e80000100800 */
[----:B------:R0:W-:Y:S04]  /*6580*/  STL [R1+0x10], R194 ;  /* 0x000010c201007387 */ /* 0x0001e80000100800 */
[----:B------:R0:W-:Y:S04]  /*6590*/  STL [R1+0x4], R196 ;  /* 0x000004c401007387 */ /* 0x0001e80000100800 */
[----:B------:R0:W-:Y:S01]  /*65a0*/  STL [R1+0xc], R236 ;  /* 0x00000cec01007387 */ /* 0x0001e20000100800 */
[----:B------:R-:W-:-:S04]  /*65b0*/  UISETP.NE.U32.AND UP1, UPT, UR7, URZ, UPT ;  /* 0x000000ff0700728c */ /* 0x000fc8000bf25070 */
[----:B------:R-:W-:Y:S02]  /*65c0*/  UISETP.LT.OR UP3, UPT, UR24, 0x80, UP1 ;  /* 0x000000801800788c */ /* 0x000fe40008f61670 */
[----:B------:R-:W-:Y:S01]  /*65d0*/  UISETP.GE.AND UP2, UPT, UR24, 0x100, UPT ;  /* 0x000001001800788c */ /* 0x000fe2000bf46270 */
[----:B--2---:R0:W-:Y:S01]  /*65e0*/  STS.U8 [R124+UR9+0x4f80], R119 ;  /* 0x004f80777c007988 */ /* 0x0041e20008000009 */
[----:B-1----:R1:W-:Y:S06]  /*65f0*/  MEMBAR.ALL.CTA ;  /* 0x0000000000007992 */ /* 0x0023ec0000008000 */
[----:B-1----:R-:W1:Y:S02]  /*6600*/  FENCE.VIEW.ASYNC.S ;  /* 0x00000000000073c6 */ /* 0x002e640000000000 */
[----:B-1----:R-:W-:Y:S06]  /*6610*/  BAR.SYNC.DEFER_BLOCKING 0x0 ;  /* 0x0000000000007b1d */ /* 0x002fec0000010000 */
[----:B------:R-:W-:Y:S05]  /*6620*/  BRA.U UP3, `(.L_x_6) ;  /* 0x0000000103847547 */ /* 0x000fea000b800000 */
[----:B------:R-:W-:Y:S02]  /*6630*/  UIADD3 UR4, UPT, UPT, UR9, 0x4000, URZ ;  /* 0x0000400009047890 */ /* 0x000fe4000fffe0ff */
[----:B------:R-:W-:Y:S02]  /*6640*/  USHF.R.U32.HI UR14, URZ, 0x4, UR9 ;  /* 0x00000004ff0e7899 */ /* 0x000fe40008011609 */
[----:B------:R-:W-:Y:S02]  /*6650*/  USHF.R.U32.HI UR4, URZ, 0x4, UR4 ;  /* 0x00000004ff047899 */ /* 0x000fe40008011604 */
[----:B------:R-:W-:Y:S02]  /*6660*/  USGXT.U32 UR14, UR14, 0xe ;  /* 0x0000000e0e0e789a */ /* 0x000fe40008000000 */
[----:B------:R-:W-:Y:S02]  /*6670*/  USGXT.U32 UR16, UR4, 0xe ;  /* 0x0000000e0410789a */ /* 0x000fe40008000000 */
[----:B------:R-:W-:-:S02]  /*6680*/  UIADD3 UR32, UP3, UPT, UR14, 0x80, URZ ;  /* 0x000000800e207890 */ /* 0x000fc4000ff7e0ff */
[----:B------:R-:W-:Y:S01]  /*6690*/  UIADD3 UR34, UP4, UPT, UR16, 0x2, URZ ;  /* 0x0000000210227890 */ /* 0x000fe2000ff9e0ff */
[----:B------:R-:W-:Y:S01]  /*66a0*/  UMOV UR4, URZ ;  /* 0x000000ff00047c82 */ /* 0x000fe20008000000 */
[----:B------:R-:W-:Y:S01]  /*66b0*/  UMOV UR36, 0x0 ;  /* 0x0000000000247882 */ /* 0x000fe20000000000 */
[----:B------:R-:W-:Y:S02]  /*66c0*/  UIADD3.X UR33, UPT, UPT, UR4, -0x7fffbfe0, URZ, UP3, !UPT ;  /* 0x8000402004217890 */ /* 0x000fe40009ffe4ff */
[----:B------:R-:W-:Y:S02]  /*66d0*/  UIADD3.X UR35, UPT, UPT, UR4, 0x40004040, URZ, UP4, !UPT ;  /* 0x4000404004237890 */ /* 0x000fe4000a7fe4ff */
[----:B------:R-:W-:Y:S02]  /*66e0*/  UIADD3.64 UR18, UPT, UPT, UR32, 0x80, URZ ;  /* 0x0000008020127897 */ /* 0x000fe4000fffe0ff */
[----:B------:R-:W-:Y:S02]  /*66f0*/  UIADD3.64 UR26, UPT, UPT, UR34, 0x2, URZ ;  /* 0x00000002221a7897 */ /* 0x000fe4000fffe0ff */
[----:B------:R-:W-:-:S02]  /*6700*/  UIADD3.64 UR28, UPT, UPT, UR32, 0x100, URZ ;  /* 0x00000100201c7897 */ /* 0x000fc4000fffe0ff */
[----:B------:R-:W-:Y:S01]  /*6710*/  UIADD3.64 UR30, UPT, UPT, UR34, 0x4, URZ ;  /* 0x00000004221e7897 */ /* 0x000fe2000fffe0ff */
[----:B------:R-:W-:Y:S01]  /*6720*/  UMOV UR37, 0x4088010 ;  /* 0x0408801000257882 */ /* 0x000fe20000000000 */
[----:B------:R-:W-:Y:S01]  /*6730*/  UMOV UR15, 0x80004020 ;  /* 0x80004020000f7882 */ /* 0x000fe20000000000 */
[----:B------:R-:W-:Y:S01]  /*6740*/  UMOV UR17, 0x40004040 ;  /* 0x4000404000117882 */ /* 0x000fe20000000000 */
[----:B------:R-:W-:Y:S01]  /*6750*/  UMOV UR38, 0x0 ;  /* 0x0000000000267882 */ /* 0x000fe20000000000 */
[----:B------:R-:W-:Y:S01]  /*6760*/  UMOV UR39, 0x4088010 ;  /* 0x0408801000277882 */ /* 0x000fe20000000000 */
[----:B------:R-:W-:Y:S01]  /*6770*/  UMOV UR40, 0x0 ;  /* 0x0000000000287882 */ /* 0x000fe20000000000 */
[----:B------:R-:W-:Y:S01]  /*6780*/  UMOV UR41, 0x4088010 ;  /* 0x0408801000297882 */ /* 0x000fe20000000000 */
[----:B------:R-:W-:Y:S01]  /*6790*/  UMOV UR4, UR6 ;  /* 0x0000000600047c82 */ /* 0x000fe20008000000 */
[----:B------:R-:W-:Y:S01]  /*67a0*/  UMOV UR5, URZ ;  /* 0x000000ff00057c82 */ /* 0x000fe20008000000 */
[----:B------:R1:W-:Y:S01]  /*67b0*/  UTCQMMA gdesc[UR14], gdesc[UR16], tmem[UR8], tmem[UR36], idesc[UR37], !UPT ;  /* 0x00ff24100e0075ea */ /* 0x0003e2000f800308 */
[----:B------:R-:W-:Y:S01]  /*67c0*/  UMOV UR42, 0x0 ;  /* 0x00000000002a7882 */ /* 0x000fe20000000000 */
[----:B------:R-:W-:Y:S01]  /*67d0*/  UMOV UR43, 0x4088010 ;  /* 0x04088010002b7882 */ /* 0x000fe20000000000 */
[----:B------:R1:W-:Y:S01]  /*67e0*/  UTCQMMA gdesc[UR32], gdesc[UR34], tmem[UR8], tmem[UR38], idesc[UR39], UPT ;  /* 0x00ff2622200075ea */ /* 0x0003e2000b800308 */
[----:B------:R-:W-:Y:S01]  /*67f0*/  UMOV UR4, UR4 ;  /* 0x0000000400047c82 */ /* 0x000fe20008000000 */
[----:B------:R1:W-:Y:S01]  /*6800*/  UTCQMMA gdesc[UR18], gdesc[UR26], tmem[UR8], tmem[UR40], idesc[UR41], UPT ;  /* 0x00ff281a120075ea */ /* 0x0003e2000b800308 */
[----:B------:R1:W-:Y:S01]  /*6810*/  UTCQMMA gdesc[UR28], gdesc[UR30], tmem[UR8], tmem[UR42], idesc[UR43], UPT ;  /* 0x00ff2a1e1c0075ea */ /* 0x0003e2000b800308 */
[----:B------:R1:W-:Y:S01]  /*6820*/  UTCBAR [UR4], URZ ;  /* 0x000000ff040073e9 */ /* 0x0003e200080000ff */
[----:B------:R-:W-:Y:S01]  /*6830*/  NOP ;  /* 0x0000000000007918 */ /* 0x000fe20000000000 */
.L_x_6:
[----:B-1----:R-:W-:Y:S01]  /*6840*/  UMOV UR4, URZ ;  /* 0x000000ff00047c82 */ /* 0x002fe20008000000 */
[----:B------:R-:W-:Y:S05]  /*6850*/  BRA.U !UP2, `(.L_x_7) ;  /* 0x000000410ac47547 */ /* 0x000fea000b800000 */
[----:B------:R-:W-:Y:S01]  /*6860*/  USHF.L.U32 UR11, UR12, 0x7, URZ ;  /* 0x000000070c0b7899 */ /* 0x000fe200080006ff */
[----:B0-----:R-:W-:Y:S01]  /*6870*/  IMAD.MOV.U32 R119, RZ, RZ, RZ ;  /* 0x000000ffff777224 */ /* 0x001fe200078e00ff */
[----:B------:R-:W-:Y:S02]  /*6880*/  USHF.L.U32 UR18, UR13, 0x7, URZ ;  /* 0x000000070d127899 */ /* 0x000fe400080006ff */
[----:B------:R-:W-:Y:S02]  /*6890*/  USHF.R.S32.HI UR7, URZ, 0x1f, UR24 ;  /* 0x0000001fff077899 */ /* 0x000fe40008011418 */
[----:B------:R-:W-:Y:S02]  /*68a0*/  UIADD3 UR12, UPT, UPT, UR9, 0x2000, URZ ;  /* 0x00002000090c7890 */ /* 0x000fe4000fffe0ff */
[----:B------:R-:W-:Y:S02]  /*68b0*/  UIADD3 UR13, UPT, UPT, UR9, 0x5000, URZ ;  /* 0x00005000090d7890 */ /* 0x000fe4000fffe0ff */
[----:B------:R-:W-:-:S02]  /*68c0*/  ULEA.HI UR7, UR7, UR24, URZ, 0x7 ;  /* 0x0000001807077291 */ /* 0x000fc4000f8f38ff */
[----:B------:R-:W-:Y:S02]  /*68d0*/  USHF.R.U32.HI UR12, URZ, 0x4, UR12 ;  /* 0x00000004ff0c7899 */ /* 0x000fe4000801160c */
[----:B------:R-:W-:Y:S02]  /*68e0*/  USHF.R.U32.HI UR13, URZ, 0x4, UR13 ;  /* 0x00000004ff0d7899 */ /* 0x000fe4000801160d */
[----:B------:R-:W-:Y:S02]  /*68f0*/  USHF.R.S32.HI UR7, URZ, 0x7, UR7 ;  /* 0x00000007ff077899 */ /* 0x000fe40008011407 */
[----:B------:R-:W-:Y:S02]  /*6900*/  USGXT.U32 UR12, UR12, 0xe ;  /* 0x0000000e0c0c789a */ /* 0x000fe40008000000 */
[----:B------:R-:W-:Y:S02]  /*6910*/  USGXT.U32 UR14, UR13, 0xe ;  /* 0x0000000e0d0e789a */ /* 0x000fe40008000000 */
[----:B------:R-:W-:-:S02]  /*6920*/  UIADD3 UR26, UP2, UPT, UR12, 0x80, URZ ;  /* 0x000000800c1a7890 */ /* 0x000fc4000ff5e0ff */
[----:B------:R-:W-:Y:S02]  /*6930*/  UISETP.LT.AND UP4, UPT, UR7, 0x2, UPT ;  /* 0x000000020700788c */ /* 0x000fe4000bf81270 */
[----:B------:R-:W-:Y:S01]  /*6940*/  UIADD3 UR28, UP3, UPT, UR14, 0x2, URZ ;  /* 0x000000020e1c7890 */ /* 0x000fe2000ff7e0ff */
[----:B------:R-:W-:Y:S01]  /*6950*/  UMOV UR4, URZ ;  /* 0x000000ff00047c82 */ /* 0x000fe20008000000 */
[----:B------:R-:W-:Y:S01]  /*6960*/  UMOV UR5, URZ ;  /* 0x000000ff00057c82 */ /* 0x000fe20008000000 */
[----:B------:R-:W-:Y:S02]  /*6970*/  UIADD3.X UR27, UPT, UPT, UR4, -0x7fffbfe0, URZ, UP2, !UPT ;  /* 0x80004020041b7890 */ /* 0x000fe400097fe4ff */
[----:B------:R-:W-:Y:S02]  /*6980*/  USEL UR7, UR7, 0x2, !UP4 ;  /* 0x0000000207077887 */ /* 0x000fe4000e000000 */
[----:B------:R-:W-:Y:S02]  /*6990*/  UIADD3.X UR29, UPT, UPT, UR5, 0x40004040, URZ, UP3, !UPT ;  /* 0x40004040051d7890 */ /* 0x000fe40009ffe4ff */
[----:B------:R-:W-:-:S02]  /*69a0*/  UIADD3 UR22, UPT, UPT, UR22, -0x80, URZ ;  /* 0xffffff8016167890 */ /* 0x000fc4000fffe0ff */
[----:B------:R-:W-:Y:S02]  /*69b0*/  USHF.R.S32.HI UR25, URZ, 0x1f, UR11 ;  /* 0x0000001fff197899 */ /* 0x000fe4000801140b */
[----:B------:R-:W-:Y:S02]  /*69c0*/  USHF.R.S32.HI UR38, URZ, 0x1f, UR18 ;  /* 0x0000001fff267899 */ /* 0x000fe40008011412 */
[----:B------:R-:W-:Y:S02]  /*69d0*/  UIADD3 UR19, UPT, UPT, UR7, -0x1, URZ ;  /* 0xffffffff07137890 */ /* 0x000fe4000fffe0ff */
[----:B------:R-:W-:Y:S02]  /*69e0*/  UIADD3.64 UR30, UPT, UPT, UR26, 0x80, URZ ;  /* 0x000000801a1e7897 */ /* 0x000fe4000fffe0ff */
[----:B------:R-:W-:Y:S02]  /*69f0*/  UIADD3.64 UR32, UPT, UPT, UR28, 0x2, URZ ;  /* 0x000000021c207897 */ /* 0x000fe4000fffe0ff */
[----:B------:R-:W-:-:S02]  /*6a00*/  UIADD3.64 UR34, UPT, UPT, UR26, 0x100, URZ ;  /* 0x000001001a227897 */ /* 0x000fc4000fffe0ff */
[----:B------:R-:W-:Y:S01]  /*6a10*/  UIADD3.64 UR36, UPT, UPT, UR28, 0x4, URZ ;  /* 0x000000041c247897 */ /* 0x000fe2000fffe0ff */
[----:B------:R-:W-:-:S11]  /*6a20*/  UMOV UR23, 0x1 ;  /* 0x0000000100177882 */ /* 0x000fd60000000000 */
.L_x_10:
[----:B------:R-:W2:Y:S04]  /*6a30*/  LDL.LU R126, [R1+0x10] ;  /* 0x00001000017e7983 */ /* 0x000ea80000300800 */
[----:B------:R-:W3:Y:S04]  /*6a40*/  LDL.LU R125, [R1+0x8] ;  /* 0x00000800017d7983 */ /* 0x000ee80000300800 */
[----:B------:R-:W4:Y:S04]  /*6a50*/  LDL.LU R124, [R1] ;  /* 0x00000000017c7983 */ /* 0x000f280000300800 */
[----:B-----5:R-:W5:Y:S04]  /*6a60*/  LDL.LU R123, [R1+0xc] ;  /* 0x00000c00017b7983 */ /* 0x020f680000300800 */
[----:B------:R-:W5:Y:S01]  /*6a70*/  LDL.LU R122, [R1+0x4] ;  /* 0x00000400017a7983 */ /* 0x000f620000300800 */
[----:B------:R-:W-:Y:S01]  /*6a80*/  IADD3 R249, P1, PT, R249, UR18, RZ ;  /* 0x00000012f9f97c10 */ /* 0x000fe2000ff3e0ff */
[----:B------:R-:W-:Y:S01]  /*6a90*/  IMAD.U32 R119, R119, -0x80000000, RZ ;  /* 0x8000000077777824 */ /* 0x000fe200078e00ff */
[----:B------:R-:W-:Y:S01]  /*6aa0*/  IADD3 R251, P2, PT, R251, UR18, RZ ;  /* 0x00000012fbfb7c10 */ /* 0x000fe2000ff5e0ff */
[----:B------:R-:W0:Y:S01]  /*6ab0*/  S2R R121, SR_TID.X ;  /* 0x0000000000797919 */ /* 0x000e220000002100 */
[----:B------:R-:W-:-:S02]  /*6ac0*/  IADD3.X R248, PT, PT, R248, UR38, RZ, P1, !PT ;  /* 0x00000026f8f87c10 */ /* 0x000fc40008ffe4ff */
[----:B------:R-:W-:Y:S02]  /*6ad0*/  IADD3 R239, P1, PT, R239, UR18, RZ ;  /* 0x00000012efef7c10 */ /* 0x000fe4000ff3e0ff */
[----:B------:R-:W-:Y:S02]  /*6ae0*/  IADD3.X R250, PT, PT, R250, UR38, RZ, P2, !PT ;  /* 0x00000026fafa7c10 */ /* 0x000fe400097fe4ff */
[----:B------:R-:W-:Y:S02]  /*6af0*/  IADD3.X R237, PT, PT, R237, UR38, RZ, P1, !PT ;  /* 0x00000026eded7c10 */ /* 0x000fe40008ffe4ff */
[----:B------:R-:W-:Y:S02]  /*6b00*/  IADD3 R227, P1, PT, R227, UR18, RZ ;  /* 0x00000012e3e37c10 */ /* 0x000fe4000ff3e0ff */
[----:B------:R-:W-:Y:S02]  /*6b10*/  IADD3 R241, P2, PT, R241, UR18, RZ ;  /* 0x00000012f1f17c10 */ /* 0x000fe4000ff5e0ff */
        /* <DEDUP_REMOVED lines=15> */
[----:B------:R-:W-:Y:S02]  /*6c10*/  IADD3 R209, P2, PT, R209, UR18, RZ ;  /* 0x00000012d1d17c10 */ /* 0x000fe4000ff5e0ff */
[----:B------:R-:W-:Y:S02]  /*6c20*/  IADD3.X R30, PT, PT, R30, UR25, RZ, P1, !PT ;  /* 0x000000191e1e7c10 */ /* 0x000fe40008ffe4ff */
        /* <DEDUP_REMOVED lines=32> */
[----:B------:R-:W-:Y:S02]  /*6e30*/  IADD3.X R19, PT, PT, R19, UR25, RZ, P2, !PT ;  /* 0x0000001913137c10 */ /* 0x000fe400097fe4ff */
[----:B------:R-:W-:Y:S02]  /*6e40*/  IADD3 R97, P2, PT, R97, UR11, RZ ;  /* 0x0000000b61617c10 */ /* 0x000fe4000ff5e0ff */
[----:B------:R-:W1:Y:S01]  /*6e50*/  SYNCS.PHASECHK.TRANS64.TRYWAIT P1, [UR6], R119 ;  /* 0x00000077ff0075a7 */ /* 0x000e620008021106 */
[----:B0-----:R-:W-:Y:S02]  /*6e60*/  SHF.R.U32.HI R120, RZ, 0x6, R121 ;  /* 0x00000006ff787819 */ /* 0x001fe40000011679 */
[----:B------:R-:W-:Y:S02]  /*6e70*/  IADD3.X R98, PT, PT, R98, UR25, RZ, P2, !PT ;  /* 0x0000001962627c10 */ /* 0x000fe400097fe4ff */
[----:B------:R-:W-:Y:S02]  /*6e80*/  IADD3 R71, P2, PT, R71, UR11, RZ ;  /* 0x0000000b47477c10 */ /* 0x000fe4000ff5e0ff */
[----:B------:R-:W-:-:S02]  /*6e90*/  SGXT.U32 R120, R120, 0x1 ;  /* 0x000000017878781a */ /* 0x000fc40000000000 */
[----:B------:R-:W-:Y:S02]  /*6ea0*/  IADD3.X R73, PT, PT, R73, UR25, RZ, P2, !PT ;  /* 0x0000001949497c10 */ /* 0x000fe400097fe4ff */
[----:B------:R-:W-:Y:S02]  /*6eb0*/  IADD3 R39, P2, PT, R39, UR11, RZ ;  /* 0x0000000b27277c10 */ /* 0x000fe4000ff5e0ff */
[----:B------:R-:W-:Y:S02]  /*6ec0*/  ISETP.GE.AND P0, PT, R120, UR22, PT ;  /* 0x0000001678007c0c */ /* 0x000fe4000bf06270 */
[----:B------:R-:W-:Y:S02]  /*6ed0*/  IADD3.X R41, PT, PT, R41, UR25, RZ, P2, !PT ;  /* 0x0000001929297c10 */ /* 0x000fe400097fe4ff */
[----:B------:R-:W-:Y:S02]  /*6ee0*/  IADD3 R6, P2, PT, R6, UR11, RZ ;  /* 0x0000000b06067c10 */ /* 0x000fe4000ff5e0ff */
[----:B------:R-:W-:-:S02]  /*6ef0*/  PRMT R147, RZ, 0x7610, R147 ;  /* 0x00007610ff937816 */ /* 0x000fc40000000093 */
[----:B------:R-:W-:Y:S02]  /*6f00*/  IADD3.X R8, PT, PT, R8, UR25, RZ, P2, !PT ;  /* 0x0000001908087c10 */ /* 0x000fe400097fe4ff */
[----:B------:R-:W-:-:S04]  /*6f10*/  IADD3 R5, P2, PT, R5, UR11, RZ ;  /* 0x0000000b05057c10 */ /* 0x000fc8000ff5e0ff */
[----:B------:R-:W-:Y:S02]  /*6f20*/  IADD3.X R7, PT, PT, R7, UR25, RZ, P2, !PT ;  /* 0x0000001907077c10 */ /* 0x000fe400097fe4ff */
[----:B------:R-:W-:-:S04]  /*6f30*/  IADD3 R2, P2, PT, R2, UR11, RZ ;  /* 0x0000000b02027c10 */ /* 0x000fc8000ff5e0ff */
[----:B------:R-:W-:Y:S02]  /*6f40*/  IADD3.X R4, PT, PT, R4, UR25, RZ, P2, !PT ;  /* 0x0000001904047c10 */ /* 0x000fe400097fe4ff */
[----:B--2---:R-:W-:Y:S02]  /*6f50*/  IADD3 R126, P4, PT, R126, UR18, RZ ;  /* 0x000000127e7e7c10 */ /* 0x004fe4000ff9e0ff */
[----:B---3--:R-:W-:-:S03]  /*6f60*/  IADD3 R125, P6, PT, R125, UR18, RZ ;  /* 0x000000127d7d7c10 */ /* 0x008fc6000ffde0ff */
[----:B------:R-:W-:Y:S01]  /*6f70*/  STL [R1+0x10], R126 ;  /* 0x0000107e01007387 */ /* 0x000fe20000100800 */
[----:B----4-:R-:W-:-:S03]  /*6f80*/  IADD3 R124, P5, PT, R124, UR18, RZ ;  /* 0x000000127c7c7c10 */ /* 0x010fc6000ffbe0ff */
[----:B------:R-:W-:Y:S01]  /*6f90*/  STL [R1+0x8], R125 ;  /* 0x0000087d01007387 */ /* 0x000fe20000100800 */
[----:B------:R-:W-:-:S03]  /*6fa0*/  IADD3.X R252, PT, PT, R252, UR38, RZ, P5, !PT ;  /* 0x00000026fcfc7c10 */ /* 0x000fc6000affe4ff */
[----:B------:R-:W-:Y:S01]  /*6fb0*/  STL [R1], R124 ;  /* 0x0000007c01007387 */ /* 0x000fe20000100800 */
[----:B------:R-:W-:Y:S02]  /*6fc0*/  IADD3 R243, P5, PT, R243, UR18, RZ ;  /* 0x00000012f3f37c10 */ /* 0x000fe4000ffbe0ff */
[----:B-----5:R-:W-:Y:S02]  /*6fd0*/  IADD3.X R123, PT, PT, R123, UR38, RZ, P4, !PT ;  /* 0x000000267b7b7c10 */ /* 0x020fe4000a7fe4ff */
[----:B------:R-:W-:Y:S02]  /*6fe0*/  IADD3.X R122, PT, PT, R122, UR38, RZ, P6, !PT ;  /* 0x000000267a7a7c10 */ /* 0x000fe4000b7fe4ff */
[----:B------:R-:W-:Y:S01]  /*6ff0*/  IADD3 R247, P4, PT, R247, UR18, RZ ;  /* 0x00000012f7f77c10 */ /* 0x000fe2000ff9e0ff */
[----:B------:R-:W-:Y:S01]  /*7000*/  STL [R1+0xc], R123 ;  /* 0x00000c7b01007387 */ /* 0x000fe20000100800 */
[----:B------:R-:W-:Y:S02]  /*7010*/  IADD3 R245, P6, PT, R245, UR18, RZ ;  /* 0x00000012f5f57c10 */ /* 0x000fe4000ffde0ff */
[----:B------:R-:W-:Y:S01]  /*7020*/  IADD3.X R242, PT, PT, R242, UR38, RZ, P5, !PT ;  /* 0x00000026f2f27c10 */ /* 0x000fe2000affe4ff */
[----:B------:R0:W-:Y:S01]  /*7030*/  STL [R1+0x4], R122 ;  /* 0x0000047a01007387 */ /* 0x0001e20000100800 */
[----:B------:R-:W-:-:S02]  /*7040*/  IADD3 R231, P5, PT, R231, UR18, RZ ;  /* 0x00000012e7e77c10 */ /* 0x000fc4000ffbe0ff */
[----:B------:R-:W-:Y:S02]  /*7050*/  IADD3.X R246, PT, PT, R246, UR38, RZ, P4, !PT ;  /* 0x00000026f6f67c10 */ /* 0x000fe4000a7fe4ff */
[----:B------:R-:W-:Y:S02]  /*7060*/  IADD3.X R244, PT, PT, R244, UR38, RZ, P6, !PT ;  /* 0x00000026f4f47c10 */ /* 0x000fe4000b7fe4ff */
[----:B------:R-:W-:Y:S02]  /*7070*/  IADD3 R235, P4, PT, R235, UR18, RZ ;  /* 0x00000012ebeb7c10 */ /* 0x000fe4000ff9e0ff */
[----:B------:R-:W-:Y:S01]  /*7080*/  IADD3 R233, P6, PT, R233, UR18, RZ ;  /* 0x00000012e9e97c10 */ /* 0x000fe2000ffde0ff */
[----:B0-----:R-:W0:Y:S01]  /*7090*/  S2R R122, SR_TID.X ;  /* 0x00000000007a7919 */ /* 0x001e220000002100 */
[----:B------:R-:W-:Y:S02]  /*70a0*/  IADD3.X R230, PT, PT, R230, UR38, RZ, P5, !PT ;  /* 0x00000026e6e67c10 */ /* 0x000fe4000affe4ff */
[----:B------:R-:W-:-:S02]  /*70b0*/  IADD3 R221, P5, PT, R221, UR18, RZ ;  /* 0x00000012dddd7c10 */ /* 0x000fc4000ffbe0ff */
[----:B------:R-:W-:Y:S02]  /*70c0*/  IADD3.X R234, PT, PT, R234, UR38, RZ, P4, !PT ;  /* 0x00000026eaea7c10 */ /* 0x000fe4000a7fe4ff */
[----:B------:R-:W-:Y:S02]  /*70d0*/  IADD3.X R232, PT, PT, R232, UR38, RZ, P6, !PT ;  /* 0x00000026e8e87c10 */ /* 0x000fe4000b7fe4ff */
[----:B------:R-:W-:Y:S02]  /*70e0*/  IADD3 R225, P4, PT, R225, UR18, RZ ;  /* 0x00000012e1e17c10 */ /* 0x000fe4000ff9e0ff */
[----:B------:R-:W-:Y:S02]  /*70f0*/  IADD3 R223, P6, PT, R223, UR18, RZ ;  /* 0x00000012dfdf7c10 */ /* 0x000fe4000ffde0ff */
        /* <DEDUP_REMOVED lines=70> */
[----:B0-----:R-:W-:Y:S02]  /*7560*/  SHF.R.U32.HI R120, RZ, 0x6, R122 ;  /* 0x00000006ff787819 */ /* 0x001fe4000001167a */
[----:B------:R-:W-:Y:S02]  /*7570*/  IADD3 R10, P4, PT, R10, UR11, RZ ;  /* 0x0000000b0a0a7c10 */ /* 0x000fe4000ff9e0ff */
[----:B------:R-:W-:Y:S02]  /*7580*/  IADD3 R94, P6, PT, R94, UR11, RZ ;  /* 0x0000000b5e5e7c10 */ /* 0x000fe4000ffde0ff */
[----:B------:R-:W-:-:S02]  /*7590*/  IADD3.X R70, PT, PT, R70, UR25, RZ, P5, !PT ;  /* 0x0000001946467c10 */ /* 0x000fc4000affe4ff */
[----:B------:R-:W-:Y:S02]  /*75a0*/  IADD3 R37, P5, PT, R37, UR11, RZ ;  /* 0x0000000b25257c10 */ /* 0x000fe4000ffbe0ff */
[----:B------:R-:W-:Y:S02]  /*75b0*/  SGXT.U32 R120, R120, 0x1 ;  /* 0x000000017878781a */ /* 0x000fe40000000000 */
[----:B------:R-:W-:Y:S02]  /*75c0*/  IADD3.X R12, PT, PT, R12, UR25, RZ, P4, !PT ;  /* 0x000000190c0c7c10 */ /* 0x000fe4000a7fe4ff */
[----:B------:R-:W-:Y:S02]  /*75d0*/  IADD3.X R96, PT, PT, R96, UR25, RZ, P6, !PT ;  /* 0x0000001960607c10 */ /* 0x000fe4000b7fe4ff */
[----:B------:R-:W-:Y:S02]  /*75e0*/  IADD3 R106, P4, PT, R106, UR11, RZ ;  /* 0x0000000b6a6a7c10 */ /* 0x000fe4000ff9e0ff */
[----:B------:R-:W-:-:S02]  /*75f0*/  IADD3 R66, P6, PT, R66, UR11, RZ ;  /* 0x0000000b42427c10 */ /* 0x000fc4000ffde0ff */
[----:B------:R-:W-:Y:S02]  /*7600*/  IADD3.X R38, PT, PT, R38, UR25, RZ, P5, !PT ;  /* 0x0000001926267c10 */ /* 0x000fe4000affe4ff */
[----:B------:R-:W-:Y:S02]  /*7610*/  IADD3 R34, P5, PT, R34, UR11, RZ ;  /* 0x0000000b22227c10 */ /* 0x000fe4000ffbe0ff */
[----:B------:R-:W-:Y:S02]  /*7620*/  LOP3.LUT R120, R120, 0x2, RZ, 0xfc, !PT ;  /* 0x0000000278787812 */ /* 0x000fe400078efcff */
[----:B------:R-:W-:Y:S02]  /*7630*/  IADD3.X R108, PT, PT, R108, UR25, RZ, P4, !PT ;  /* 0x000000196c6c7c10 */ /* 0x000fe4000a7fe4ff */
[----:B------:R-:W-:Y:S02]  /*7640*/  IADD3.X R68, PT, PT, R68, UR25, RZ, P6, !PT ;  /* 0x0000001944447c10 */ /* 0x000fe4000b7fe4ff */
[----:B------:R-:W-:-:S02]  /*7650*/  IADD3 R93, P4, PT, R93, UR11, RZ ;  /* 0x0000000b5d5d7c10 */ /* 0x000fc4000ff9e0ff */
[----:B------:R-:W-:Y:S02]  /*7660*/  IADD3 R65, P6, PT, R65, UR11, RZ ;  /* 0x0000000b41417c10 */ /* 0x000fe4000ffde0ff */
[----:B------:R-:W-:Y:S02]  /*7670*/  IADD3.X R36, PT, PT, R36, UR25, RZ, P5, !PT ;  /* 0x0000001924247c10 */ /* 0x000fe4000affe4ff */
[----:B------:R-:W-:Y:S02]  /*7680*/  IADD3 R33, P5, PT, R33, UR11, RZ ;  /* 0x0000000b21217c10 */ /* 0x000fe4000ffbe0ff */
[----:B------:R-:W-:Y:S02]  /*7690*/  ISETP.GE.AND P2, PT, R120, UR22, PT ;  /* 0x0000001678007c0c */ /* 0x000fe4000bf46270 */
[--C-:B------:R-:W-:Y:S02]  /*76a0*/  SHF.R.U32.HI R120, RZ, 0x6, R121.reuse ;  /* 0x00000006ff787819 */ /* 0x100fe40000011679 */
[----:B------:R-:W-:-:S02]  /*76b0*/  SHF.R.U32.HI R121, RZ, 0x6, R121 ;  /* 0x00000006ff797819 */ /* 0x000fc40000011679 */
[----:B------:R-:W-:Y:S02]  /*76c0*/  IADD3.X R95, PT, PT, R95, UR25, RZ, P4, !PT ;  /* 0x000000195f5f7c10 */ /* 0x000fe4000a7fe4ff */
[----:B------:R-:W-:Y:S02]  /*76d0*/  IADD3.X R67, PT, PT, R67, UR25, RZ, P6, !PT ;  /* 0x0000001943437c10 */ /* 0x000fe4000b7fe4ff */
[----:B------:R-:W-:Y:S02]  /*76e0*/  IADD3 R105, P4, PT, R105, UR11, RZ ;  /* 0x0000000b69697c10 */ /* 0x000fe4000ff9e0ff */
[----:B------:R-:W-:Y:S02]  /*76f0*/  IADD3 R63, P6, PT, R63, UR11, RZ ;  /* 0x0000000b3f3f7c10 */ /* 0x000fe4000ffde0ff */
[----:B------:R-:W-:Y:S02]  /*7700*/  IADD3.X R35, PT, PT, R35, UR25, RZ, P5, !PT ;  /* 0x0000001923237c10 */ /* 0x000fe4000affe4ff */
[----:B------:R-:W-:-:S02]  /*7710*/  IADD3 R31, P5, PT, R31, UR11, RZ ;  /* 0x0000000b1f1f7c10 */ /* 0x000fc4000ffbe0ff */
[----:B------:R-:W-:Y:S02]  /*7720*/  SGXT.U32 R121, R121, 0x1 ;  /* 0x000000017979781a */ /* 0x000fe40000000000 */
[----:B------:R-:W-:Y:S02]  /*7730*/  SGXT.U32 R120, R120, 0x1 ;  /* 0x000000017878781a */ /* 0x000fe40000000000 */
[----:B------:R-:W-:Y:S02]  /*7740*/  IADD3.X R107, PT, PT, R107, UR25, RZ, P4, !PT ;  /* 0x000000196b6b7c10 */ /* 0x000fe4000a7fe4ff */
[----:B------:R-:W-:Y:S02]  /*7750*/  IADD3.X R64, PT, PT, R64, UR25, RZ, P6, !PT ;  /* 0x0000001940407c10 */ /* 0x000fe4000b7fe4ff */
[----:B------:R-:W-:Y:S02]  /*7760*/  IADD3 R91, P4, PT, R91, UR11, RZ ;  /* 0x0000000b5b5b7c10 */ /* 0x000fe4000ff9e0ff */
[----:B------:R-:W-:-:S02]  /*7770*/  IADD3 R61, P6, PT, R61, UR11, RZ ;  /* 0x0000000b3d3d7c10 */ /* 0x000fc4000ffde0ff */
[----:B------:R-:W-:Y:S02]  /*7780*/  IADD3.X R32, PT, PT, R32, UR25, RZ, P5, !PT ;  /* 0x0000001920207c10 */ /* 0x000fe4000affe4ff */
[----:B------:R-:W-:Y:S02]  /*7790*/  LOP3.LUT R121, R121, 0x4, RZ, 0xfc, !PT ;  /* 0x0000000479797812 */ /* 0x000fe400078efcff */
[----:B------:R-:W-:Y:S02]  /*77a0*/  LOP3.LUT R120, R120, 0x6, RZ, 0xfc, !PT ;  /* 0x0000000678787812 */ /* 0x000fe400078efcff */
[----:B------:R-:W-:Y:S02]  /*77b0*/  IADD3 R0, P5, PT, R0, UR11, RZ ;  /* 0x0000000b00007c10 */ /* 0x000fe4000ffbe0ff */
[----:B------:R-:W-:Y:S02]  /*77c0*/  IADD3.X R92, PT, PT, R92, UR25, RZ, P4, !PT ;  /* 0x000000195c5c7c10 */ /* 0x000fe4000a7fe4ff */
[----:B------:R-:W-:-:S02]  /*77d0*/  IADD3.X R62, PT, PT, R62, UR25, RZ, P6, !PT ;  /* 0x000000193e3e7c10 */ /* 0x000fc4000b7fe4ff */
[----:B------:R-:W-:Y:S02]  /*77e0*/  ISETP.GE.AND P4, PT, R121, UR22, PT ;  /* 0x0000001679007c0c */ /* 0x000fe4000bf86270 */
[----:B------:R-:W-:Y:S02]  /*77f0*/  ISETP.GE.AND P6, PT, R120, UR22, PT ;  /* 0x0000001678007c0c */ /* 0x000fe4000bfc6270 */
[----:B------:R-:W-:Y:S01]  /*7800*/  IADD3.X R3, PT, PT, R3, UR25, RZ, P5, !PT ;  /* 0x0000001903037c10 */ /* 0x000fe2000affe4ff */
[----:B-1----:R-:W-:Y:S10]  /*7810*/  @!P1 BRA `(.L_x_8) ;  /* 0x0000004000b89947 */ /* 0x002ff40003800000 */
.L_x_16:
[----:B------:R-:W-:Y:S01]  /*7820*/  @!P0 IMAD.MOV.U32 R120, RZ, RZ, R0 ;  /* 0x000000ffff788224 */ /* 0x000fe200078e0000 */
[----:B------:R-:W0:Y:S01]  /*7830*/  S2R R125, SR_TID.X ;  /* 0x00000000007d7919 */ /* 0x000e220000002100 */
[----:B------:R-:W-:Y:S01]  /*7840*/  @!P0 IMAD.MOV.U32 R121, RZ, RZ, R3 ;  /* 0x000000ffff798224 */ /* 0x000fe200078e0003 */
[----:B------:R-:W-:Y:S01]  /*7850*/  PRMT R236, RZ, 0x7610, R236 ;  /* 0x00007610ffec7816 */ /* 0x000fe200000000ec */
[----:B------:R-:W-:Y:S04]  /*7860*/  STL [R1+0x28], R0 ;  /* 0x0000280001007387 */ /* 0x000fe80000100800 */
[----:B------:R1:W2:Y:S01]  /*7870*/  @!P0 LDG.E.U8 R147, desc[UR20][R120.64] ;  /* 0x0000001478938981 */ /* 0x0002a2000c1e1100 */
[----:B------:R-:W-:Y:S02]  /*7880*/  PRMT R123, RZ, 0x7610, R123 ;  /* 0x00007610ff7b7816 */ /* 0x000fe4000000007b */
[----:B------:R-:W-:Y:S01]  /*7890*/  PRMT R122, RZ, 0x7610, R122 ;  /* 0x00007610ff7a7816 */ /* 0x000fe2000000007a */
[----:B------:R-:W-:Y:S01]  /*78a0*/  STL [R1+0x24], R3 ;  /* 0x0000240301007387 */ /* 0x000fe20000100800 */
[----:B-1----:R-:W-:-:S02]  /*78b0*/  @!P2 IMAD.MOV.U32 R120, RZ, RZ, R31 ;  /* 0x000000ffff78a224 */ /* 0x002fc400078e001f */
[----:B------:R-:W-:-:S05]  /*78c0*/  @!P2 IMAD.MOV.U32 R121, RZ, RZ, R32 ;  /* 0x000000ffff79a224 */ /* 0x000fca00078e0020 */
[----:B------:R1:W3:Y:S01]  /*78d0*/  @!P2 LDG.E.U8 R236, desc[UR20][R120.64] ;  /* 0x0000001478eca981 */ /* 0x0002e2000c1e1100 */
[----:B0-----:R-:W-:-:S03]  /*78e0*/  SHF.R.U32.HI R124, RZ, 0x6, R125 ;  /* 0x00000006ff7c7819 */ /* 0x001fc6000001167d */
[----:B------:R0:W-:Y:S01]  /*78f0*/  STL [R1+0x30], R31 ;  /* 0x0000301f01007387 */ /* 0x0001e20000100800 */
[----:B------:R-:W-:Y:S01]  /*7900*/  SHF.R.U32.HI R125, RZ, 0x6, R125 ;  /* 0x00000006ff7d7819 */ /* 0x000fe2000001167d */
[----:B-1----:R-:W-:Y:S01]  /*7910*/  @!P4 IMAD.MOV.U32 R120, RZ, RZ, R61 ;  /* 0x000000ffff78c224 */ /* 0x002fe200078e003d */
[----:B------:R-:W-:Y:S01]  /*7920*/  SGXT.U32 R124, R124, 0x1 ;  /* 0x000000017c7c781a */ /* 0x000fe20000000000 */
[----:B------:R-:W-:Y:S01]  /*7930*/  @!P4 IMAD.MOV.U32 R121, RZ, RZ, R62 ;  /* 0x000000ffff79c224 */ /* 0x000fe200078e003e */
[----:B------:R1:W-:Y:S01]  /*7940*/  STL.S16 [R1+0x14], R122 ;  /* 0x0000147a01007387 */ /* 0x0003e20000100600 */
[----:B------:R-:W-:Y:S02]  /*7950*/  SGXT.U32 R125, R125, 0x1 ;  /* 0x000000017d7d781a */ /* 0x000fe40000000000 */
[----:B------:R-:W-:Y:S01]  /*7960*/  LOP3.LUT R124, R124, 0xa, RZ, 0xfc, !PT ;  /* 0x0000000a7c7c7812 */ /* 0x000fe200078efcff */
[----:B------:R4:W2:Y:S01]  /*7970*/  @!P4 LDG.E.U8 R123, desc[UR20][R120.64] ;  /* 0x00000014787bc981 */ /* 0x0008a2000c1e1100 */
[----:B------:R-:W-:-:S03]  /*7980*/  LOP3.LUT R125, R125, 0x8, RZ, 0xfc, !PT ;  /* 0x000000087d7d7812 */ /* 0x000fc600078efcff */
[----:B0-----:R-:W3:Y:S01]  /*7990*/  LDL.LU R31, [R1+0x14] ;  /* 0x00001400011f7983 */ /* 0x001ee20000300800 */
[----:B-1----:R-:W0:Y:S03]  /*79a0*/  S2R R122, SR_TID.X ;  /* 0x00000000007a7919 */ /* 0x002e260000002100 */
[----:B------:R1:W-:Y:S04]  /*79b0*/  STL [R1+0x2c], R32 ;  /* 0x00002c2001007387 */ /* 0x0003e80000100800 */
[----:B------:R0:W-:Y:S04]  /*79c0*/  STL [R1+0x38], R61 ;  /* 0x0000383d01007387 */ /* 0x0001e80000100800 */
[----:B------:R-:W-:Y:S04]  /*79d0*/  STL [R1+0x34], R62 ;  /* 0x0000343e01007387 */ /* 0x000fe80000100800 */
[----:B------:R-:W-:Y:S01]  /*79e0*/  STL [R1+0x40], R91 ;  /* 0x0000405b01007387 */ /* 0x000fe20000100800 */
[----:B0-----:R-:W-:-:S04]  /*79f0*/  SHF.R.U32.HI R122, RZ, 0x6, R122 ;  /* 0x00000006ff7a7819 */ /* 0x001fc8000001167a */
[----:B------:R-:W-:-:S04]  /*7a00*/  SGXT.U32 R122, R122, 0x1 ;  /* 0x000000017a7a781a */ /* 0x000fc80000000000 */
[----:B------:R-:W-:-:S04]  /*7a10*/  LOP3.LUT R122, R122, 0xc, RZ, 0xfc, !PT ;  /* 0x0000000c7a7a7812 */ /* 0x000fc800078efcff */
[----:B------:R-:W-:Y:S02]  /*7a20*/  ISETP.GE.AND P5, PT, R122, UR22, PT ;  /* 0x000000167a007c0c */ /* 0x000fe4000bfa6270 */
[----:B------:R-:W-:Y:S01]  /*7a30*/  ISETP.GE.AND P0, PT, R125, UR22, PT ;  /* 0x000000167d007c0c */ /* 0x000fe2000bf06270 */
[----:B----4-:R-:W-:Y:S01]  /*7a40*/  @!P6 IMAD.MOV.U32 R120, RZ, RZ, R91 ;  /* 0x000000ffff78e224 */ /* 0x010fe200078e005b */
[----:B------:R-:W-:Y:S01]  /*7a50*/  ISETP.GE.AND P1, PT, R124, UR22, PT ;  /* 0x000000167c007c0c */ /* 0x000fe2000bf26270 */
[----:B------:R-:W-:Y:S01]  /*7a60*/  @!P6 IMAD.MOV.U32 R121, RZ, RZ, R92 ;  /* 0x000000ffff79e224 */ /* 0x000fe200078e005c */
[----:B------:R-:W-:Y:S02]  /*7a70*/  PRMT R146, RZ, 0x7610, R146 ;  /* 0x00007610ff927816 */ /* 0x000fe40000000092 */
[----:B------:R-:W-:Y:S02]  /*7a80*/  PRMT R238, RZ, 0x7610, R238 ;  /* 0x00007610ffee7816 */ /* 0x000fe400000000ee */
[----:B-1----:R-:W-:-:S02]  /*7a90*/  PRMT R32, RZ, 0x7610, R32 ;  /* 0x00007610ff207816 */ /* 0x002fc40000000020 */
[----:B------:R-:W-:Y:S02]  /*7aa0*/  PRMT R145, RZ, 0x7610, R145 ;  /* 0x00007610ff917816 */ /* 0x000fe40000000091 */
[----:B------:R-:W-:Y:S02]  /*7ab0*/  PRMT R167, RZ, 0x7610, R167 ;  /* 0x00007610ffa77816 */ /* 0x000fe400000000a7 */
[----:B------:R-:W-:Y:S02]  /*7ac0*/  PRMT R61, RZ, 0x7610, R61 ;  /* 0x00007610ff3d7816 */ /* 0x000fe4000000003d */
[----:B------:R-:W-:Y:S02]  /*7ad0*/  PRMT R0, RZ, 0x7610, R0 ;  /* 0x00007610ff007816 */ /* 0x000fe40000000000 */
[----:B------:R-:W-:Y:S01]  /*7ae0*/  PRMT R144, RZ, 0x7610, R144 ;  /* 0x00007610ff907816 */ /* 0x000fe20000000090 */
[----:B--2---:R0:W-:Y:S04]  /*7af0*/  STL [R1+0x18], R123 ;  /* 0x0000187b01007387 */ /* 0x0041e80000100800 */
[----:B---3--:R1:W2:Y:S01]  /*7b00*/  @!P6 LDG.E.U8 R31, desc[UR20][R120.64] ;  /* 0x00000014781fe981 */ /* 0x0082a2000c1e1100 */
[----:B0-----:R-:W0:Y:S02]  /*7b10*/  S2R R123, SR_TID.X ;  /* 0x00000000007b7919 */ /* 0x001e240000002100 */
[----:B0-----:R-:W-:-:S02]  /*7b20*/  SHF.R.U32.HI R122, RZ, 0x6, R123 ;  /* 0x00000006ff7a7819 */ /* 0x001fc4000001167b */
[----:B------:R-:W-:-:S04]  /*7b30*/  LEA.HI R123, R123, 0xe, RZ, 0x1a ;  /* 0x0000000e7b7b7811 */ /* 0x000fc800078fd0ff */
[----:B------:R-:W-:Y:S02]  /*7b40*/  ISETP.GE.AND P4, PT, R123, UR22, PT ;  /* 0x000000167b007c0c */ /* 0x000fe4000bf86270 */
[----:B------:R-:W0:Y:S01]  /*7b50*/  S2R R123, SR_TID.X ;  /* 0x00000000007b7919 */ /* 0x000e220000002100 */
[----:B------:R-:W-:-:S04]  /*7b60*/  SGXT.U32 R122, R122, 0x1 ;  /* 0x000000017a7a781a */ /* 0x000fc80000000000 */
[----:B------:R-:W-:Y:S01]  /*7b70*/  LOP3.LUT R122, R122, 0x10, RZ, 0xfc, !PT ;  /* 0x000000107a7a7812 */ /* 0x000fe200078efcff */
[----:B-1----:R-:W-:-:S03]  /*7b80*/  @!P0 IMAD.MOV.U32 R120, RZ, RZ, R2 ;  /* 0x000000ffff788224 */ /* 0x002fc600078e0002 */
[----:B------:R-:W-:Y:S01]  /*7b90*/  ISETP.GE.AND P2, PT, R122, UR22, PT ;  /* 0x000000167a007c0c */ /* 0x000fe2000bf46270 */
[----:B------:R-:W-:-:S05]  /*7ba0*/  @!P0 IMAD.MOV.U32 R121, RZ, RZ, R4 ;  /* 0x000000ffff798224 */ /* 0x000fca00078e0004 */
[----:B------:R1:W3:Y:S02]  /*7bb0*/  @!P0 LDG.E.U8 R146, desc[UR20][R120.64] ;  /* 0x0000001478928981 */ /* 0x0002e4000c1e1100 */
[----:B-1----:R-:W-:Y:S01]  /*7bc0*/  @!P1 IMAD.MOV.U32 R120, RZ, RZ, R33 ;  /* 0x000000ffff789224 */ /* 0x002fe200078e0021 */
[----:B0-----:R-:W-:Y:S01]  /*7bd0*/  SHF.R.U32.HI R122, RZ, 0x6, R123 ;  /* 0x00000006ff7a7819 */ /* 0x001fe2000001167b */
[----:B------:R-:W-:-:S03]  /*7be0*/  @!P1 IMAD.MOV.U32 R121, RZ, RZ, R35 ;  /* 0x000000ffff799224 */ /* 0x000fc600078e0023 */
[----:B------:R-:W-:Y:S02]  /*7bf0*/  SGXT.U32 R122, R122, 0x1 ;  /* 0x000000017a7a781a */ /* 0x000fe40000000000 */
[----:B------:R0:W4:Y:S02]  /*7c00*/  @!P1 LDG.E.U8 R238, desc[UR20][R120.64] ;  /* 0x0000001478ee9981 */ /* 0x000124000c1e1100 */
[----:B------:R-:W-:Y:S02]  /*7c10*/  LOP3.LUT R122, R122, 0x14, RZ, 0xfc, !PT ;  /* 0x000000147a7a7812 */ /* 0x000fe400078efcff */
[----:B------:R-:W-:Y:S02]  /*7c20*/  SHF.R.U32.HI R123, RZ, 0x6, R123 ;  /* 0x00000006ff7b7819 */ /* 0x000fe4000001167b */
[----:B------:R-:W-:Y:S02]  /*7c30*/  ISETP.GE.AND P1, PT, R122, UR22, PT ;  /* 0x000000167a007c0c */ /* 0x000fe4000bf26270 */
[----:B------:R-:W1:Y:S01]  /*7c40*/  S2R R122, SR_TID.X ;  /* 0x00000000007a7919 */ /* 0x000e620000002100 */
[----:B------:R-:W-:-:S04]  /*7c50*/  SGXT.U32 R123, R123, 0x1 ;  /* 0x000000017b7b781a */ /* 0x000fc80000000000 */
[----:B------:R-:W-:-:S04]  /*7c60*/  LOP3.LUT R123, R123, 0x12, RZ, 0xfc, !PT ;  /* 0x000000127b7b7812 */ /* 0x000fc800078efcff */
[----:B------:R-:W-:Y:S02]  /*7c70*/  ISETP.GE.AND P0, PT, R123, UR22, PT ;  /* 0x000000167b007c0c */ /* 0x000fe4000bf06270 */
[----:B------:R-:W1:Y:S01]  /*7c80*/  S2R R123, SR_TID.X ;  /* 0x00000000007b7919 */ /* 0x000e620000002100 */
[----:B0-----:R-:W-:Y:S01]  /*7c90*/  @!P5 IMAD.MOV.U32 R120, RZ, RZ, R63 ;  /* 0x000000ffff78d224 */ /* 0x001fe200078e003f */
[----:B------:R0:W-:Y:S01]  /*7ca0*/  STL [R1+0x3c], R92 ;  /* 0x00003c5c01007387 */ /* 0x0001e20000100800 */
[----:B------:R-:W-:Y:S01]  /*7cb0*/  @!P5 IMAD.MOV.U32 R121, RZ, RZ, R64 ;  /* 0x000000ffff79d224 */ /* 0x000fe200078e0040 */
[----:B0-----:R-:W-:-:S06]  /*7cc0*/  PRMT R92, RZ, 0x7610, R92 ;  /* 0x00007610ff5c7816 */ /* 0x001fcc000000005c */
[----:B------:R0:W2:Y:S01]  /*7cd0*/  @!P5 LDG.E.U8 R92, desc[UR20][R120.64] ;  /* 0x00000014785cd981 */ /* 0x0000a2000c1e1100 */
[----:B-1----:R-:W-:-:S04]  /*7ce0*/  SHF.R.U32.HI R122, RZ, 0x6, R122 ;  /* 0x00000006ff7a7819 */ /* 0x002fc8000001167a */
[----:B------:R-:W-:-:S04]  /*7cf0*/  SGXT.U32 R122, R122, 0x1 ;  /* 0x000000017a7a781a */ /* 0x000fc80000000000 */
[----:B------:R-:W-:-:S04]  /*7d00*/  LOP3.LUT R122, R122, 0x16, RZ, 0xfc, !PT ;  /* 0x000000167a7a7812 */ /* 0x000fc800078efcff */
[----:B------:R-:W-:Y:S02]  /*7d10*/  ISETP.GE.AND P5, PT, R122, UR22, PT ;  /* 0x000000167a007c0c */ /* 0x000fe4000bfa6270 */
[----:B------:R-:W-:Y:S01]  /*7d20*/  SHF.R.U32.HI R122, RZ, 0x6, R123 ;  /* 0x00000006ff7a7819 */ /* 0x000fe2000001167b */
[----:B0-----:R-:W-:-:S03]  /*7d30*/  @!P4 IMAD.MOV.U32 R120, RZ, RZ, R105 ;  /* 0x000000ffff78c224 */ /* 0x001fc600078e0069 */
[----:B------:R-:W-:Y:S01]  /*7d40*/  SGXT.U32 R122, R122, 0x1 ;  /* 0x000000017a7a781a */ /* 0x000fe20000000000 */
[----:B------:R-:W-:-:S03]  /*7d50*/  @!P4 IMAD.MOV.U32 R121, RZ, RZ, R107 ;  /* 0x000000ffff79c224 */ /* 0x000fc600078e006b */
[----:B------:R-:W-:Y:S02]  /*7d60*/  LOP3.LUT R122, R122, 0x18, RZ, 0xfc, !PT ;  /* 0x000000187a7a7812 */ /* 0x000fe400078efcff */
[----:B------:R0:W2:Y:S02]  /*7d70*/  @!P4 LDG.E.U8 R32, desc[UR20][R120.64] ;  /* 0x000000147820c981 */ /* 0x0000a4000c1e1100 */
[----:B------:R-:W-:Y:S02]  /*7d80*/  ISETP.GE.AND P4, PT, R122, UR22, PT ;  /* 0x000000167a007c0c */ /* 0x000fe4000bf86270 */
[----:B------:R-:W-:Y:S01]  /*7d90*/  SHF.R.U32.HI R122, RZ, 0x6, R123 ;  /* 0x00000006ff7a7819 */ /* 0x000fe2000001167b */
[----:B0-----:R-:W-:Y:S02]  /*7da0*/  @!P2 IMAD.MOV.U32 R120, RZ, RZ, R5 ;  /* 0x000000ffff78a224 */ /* 0x001fe400078e0005 */
[----:B------:R-:W-:Y:S01]  /*7db0*/  @!P2 IMAD.MOV.U32 R121, RZ, RZ, R7 ;  /* 0x000000ffff79a224 */ /* 0x000fe200078e0007 */
[----:B------:R-:W-:-:S04]  /*7dc0*/  SGXT.U32 R122, R122, 0x1 ;  /* 0x000000017a7a781a */ /* 0x000fc80000000000 */
[----:B------:R0:W2:Y:S01]  /*7dd0*/  @!P2 LDG.E.U8 R145, desc[UR20][R120.64] ;  /* 0x000000147891a981 */ /* 0x0000a2000c1e1100 */
[----:B------:R-:W-:Y:S01]  /*7de0*/  LOP3.LUT R122, R122, 0x1c, RZ, 0xfc, !PT ;  /* 0x0000001c7a7a7812 */ /* 0x000fe200078efcff */
[----:B0-----:R-:W-:Y:S02]  /*7df0*/  @!P0 IMAD.MOV.U32 R120, RZ, RZ, R34 ;  /* 0x000000ffff788224 */ /* 0x001fe400078e0022 */
[----:B------:R-:W-:-:S05]  /*7e00*/  @!P0 IMAD.MOV.U32 R121, RZ, RZ, R36 ;  /* 0x000000ffff798224 */ /* 0x000fca00078e0024 */
[----:B------:R0:W2:Y:S01]  /*7e10*/  @!P0 LDG.E.U8 R167, desc[UR20][R120.64] ;  /* 0x0000001478a78981 */ /* 0x0000a2000c1e1100 */
[----:B------:R-:W-:Y:S02]  /*7e20*/  ISETP.GE.AND P0, PT, R122, UR22, PT ;  /* 0x000000167a007c0c */ /* 0x000fe4000bf06270 */
[----:B------:R-:W1:Y:S01]  /*7e30*/  S2R R122, SR_TID.X ;  /* 0x00000000007a7919 */ /* 0x000e620000002100 */
[----:B------:R-:W-:-:S04]  /*7e40*/  SHF.R.U32.HI R91, RZ, 0x6, R123 ;  /* 0x00000006ff5b7819 */ /* 0x000fc8000001167b */
[----:B------:R-:W-:Y:S01]  /*7e50*/  SGXT.U32 R91, R91, 0x1 ;  /* 0x000000015b5b781a */ /* 0x000fe20000000000 */
[----:B0-----:R-:W-:-:S03]  /*7e60*/  @!P1 IMAD.MOV.U32 R120, RZ, RZ, R65 ;  /* 0x000000ffff789224 */ /* 0x001fc600078e0041 */
[----:B------:R-:W-:Y:S01]  /*7e70*/  LOP3.LUT R91, R91, 0x1a, RZ, 0xfc, !PT ;  /* 0x0000001a5b5b7812 */ /* 0x000fe200078efcff */
[----:B------:R-:W-:-:S03]  /*7e80*/  @!P1 IMAD.MOV.U32 R121, RZ, RZ, R67 ;  /* 0x000000ffff799224 */ /* 0x000fc600078e0043 */
[----:B------:R-:W-:Y:S02]  /*7e90*/  ISETP.GE.AND P2, PT, R91, UR22, PT ;  /* 0x000000165b007c0c */ /* 0x000fe4000bf46270 */
[----:B------:R-:W-:Y:S01]  /*7ea0*/  LEA.HI R91, R123, 0x1e, RZ, 0x1a ;  /* 0x0000001e7b5b7811 */ /* 0x000fe200078fd0ff */
[----:B------:R0:W2:Y:S03]  /*7eb0*/  @!P1 LDG.E.U8 R61, desc[UR20][R120.64] ;  /* 0x00000014783d9981 */ /* 0x0000a6000c1e1100 */
[----:B------:R-:W-:Y:S01]  /*7ec0*/  ISETP.GE.AND P1, PT, R91, UR22, PT ;  /* 0x000000165b007c0c */ /* 0x000fe2000bf26270 */
[----:B0-----:R-:W-:Y:S01]  /*7ed0*/  @!P5 IMAD.MOV.U32 R120, RZ, RZ, R93 ;  /* 0x000000ffff78d224 */ /* 0x001fe200078e005d */
[----:B-1----:R-:W-:Y:S01]  /*7ee0*/  SHF.R.U32.HI R91, RZ, 0x6, R122 ;  /* 0x00000006ff5b7819 */ /* 0x002fe2000001167a */
[----:B------:R-:W-:-:S03]  /*7ef0*/  @!P5 IMAD.MOV.U32 R121, RZ, RZ, R95 ;  /* 0x000000ffff79d224 */ /* 0x000fc600078e005f */
[----:B------:R-:W-:Y:S02]  /*7f00*/  SGXT.U32 R91, R91, 0x1 ;  /* 0x000000015b5b781a */ /* 0x000fe40000000000 */
[----:B------:R0:W2:Y:S02]  /*7f10*/  @!P5 LDG.E.U8 R0, desc[UR20][R120.64] ;  /* 0x000000147800d981 */ /* 0x0000a4000c1e1100 */
[----:B------:R-:W-:-:S04]  /*7f20*/  LOP3.LUT R91, R91, 0x20, RZ, 0xfc, !PT ;  /* 0x000000205b5b7812 */ /* 0x000fc800078efcff */
[----:B------:R-:W-:Y:S02]  /*7f30*/  ISETP.GE.AND P5, PT, R91, UR22, PT ;  /* 0x000000165b007c0c */ /* 0x000fe4000bfa6270 */
[--C-:B------:R-:W-:Y:S02]  /*7f40*/  SHF.R.U32.HI R91, RZ, 0x6, R122.reuse ;  /* 0x00000006ff5b7819 */ /* 0x100fe4000001167a */
[----:B------:R-:W-:Y:S01]  /*7f50*/  SHF.R.U32.HI R122, RZ, 0x6, R122 ;  /* 0x00000006ff7a7819 */ /* 0x000fe2000001167a */
[----:B0-----:R-:W-:-:S03]  /*7f60*/  @!P4 IMAD.MOV.U32 R120, RZ, RZ, R6 ;  /* 0x000000ffff78c224 */ /* 0x001fc600078e0006 */
[----:B------:R-:W-:Y:S01]  /*7f70*/  SGXT.U32 R122, R122, 0x1 ;  /* 0x000000017a7a781a */ /* 0x000fe20000000000 */
[----:B------:R-:W-:-:S03]  /*7f80*/  @!P4 IMAD.MOV.U32 R121, RZ, RZ, R8 ;  /* 0x000000ffff79c224 */ /* 0x000fc600078e0008 */
[----:B------:R-:W-:Y:S02]  /*7f90*/  LOP3.LUT R122, R122, 0x22, RZ, 0xfc, !PT ;  /* 0x000000227a7a7812 */ /* 0x000fe400078efcff */
[----:B------:R0:W2:Y:S02]  /*7fa0*/  @!P4 LDG.E.U8 R144, desc[UR20][R120.64] ;  /* 0x000000147890c981 */ /* 0x0000a4000c1e1100 */
[----:B------:R-:W-:Y:S02]  /*7fb0*/  ISETP.GE.AND P4, PT, R122, UR22, PT ;  /* 0x000000167a007c0c */ /* 0x000fe4000bf86270 */
[----:B------:R-:W1:Y:S01]  /*7fc0*/  S2R R122, SR_TID.X ;  /* 0x00000000007a7919 */ /* 0x000e620000002100 */
[----:B------:R-:W-:Y:S02]  /*7fd0*/  SGXT.U32 R91, R91, 0x1 ;  /* 0x000000015b5b781a */ /* 0x000fe40000000000 */
[----:B------:R-:W-:Y:S01]  /*7fe0*/  PRMT R163, RZ, 0x7610, R163 ;  /* 0x00007610ffa37816 */ /* 0x000fe200000000a3 */
[----:B0-----:R-:W-:-:S02]  /*7ff0*/  @!P2 IMAD.MOV.U32 R120, RZ, RZ, R37 ;  /* 0x000000ffff78a224 */ /* 0x001fc400078e0025 */
[----:B------:R-:W-:Y:S01]  /*8000*/  @!P2 IMAD.MOV.U32 R121, RZ, RZ, R38 ;  /* 0x000000ffff79a224 */ /* 0x000fe200078e0026 */
[----:B------:R-:W-:-:S04]  /*8010*/  LOP3.LUT R91, R91, 0x28, RZ, 0xfc, !PT ;  /* 0x000000285b5b7812 */ /* 0x000fc800078efcff */
[----:B------:R0:W2:Y:S01]  /*8020*/  @!P2 LDG.E.U8 R163, desc[UR20][R120.64] ;  /* 0x0000001478a3a981 */ /* 0x0000a2000c1e1100 */
[----:B------:R-:W-:Y:S02]  /*8030*/  ISETP.GE.AND P2, PT, R91, UR22, PT ;  /* 0x000000165b007c0c */ /* 0x000fe4000bf46270 */
[----:B------:R-:W-:Y:S01]  /*8040*/  PRMT R62, RZ, 0x7610, R62 ;  /* 0x00007610ff3e7816 */ /* 0x000fe2000000003e */
[----:B0-----:R-:W-:Y:S01]  /*8050*/  @!P0 IMAD.MOV.U32 R120, RZ, RZ, R66 ;  /* 0x000000ffff788224 */ /* 0x001fe200078e0042 */
[--C-:B-1----:R-:W-:Y:S02]  /*8060*/  SHF.R.U32.HI R91, RZ, 0x6, R122.reuse ;  /* 0x00000006ff5b7819 */ /* 0x102fe4000001167a */
[----:B------:R-:W-:Y:S01]  /*8070*/  SHF.R.U32.HI R122, RZ, 0x6, R122 ;  /* 0x00000006ff7a7819 */ /* 0x000fe2000001167a */
[----:B------:R-:W-:-:S03]  /*8080*/  @!P0 IMAD.MOV.U32 R121, RZ, RZ, R68 ;  /* 0x000000ffff798224 */ /* 0x000fc600078e0044 */
[----:B------:R-:W-:Y:S02]  /*8090*/  SGXT.U32 R122, R122, 0x1 ;  /* 0x000000017a7a781a */ /* 0x000fe40000000000 */
[----:B------:R0:W2:Y:S02]  /*80a0*/  @!P0 LDG.E.U8 R62, desc[UR20][R120.64] ;  /* 0x00000014783e8981 */ /* 0x0000a4000c1e1100 */
[----:B------:R-:W-:-:S04]  /*80b0*/  LOP3.LUT R122, R122, 0x24, RZ, 0xfc, !PT ;  /* 0x000000247a7a7812 */ /* 0x000fc800078efcff */
[----:B------:R-:W-:Y:S02]  /*80c0*/  ISETP.GE.AND P0, PT, R122, UR22, PT ;  /* 0x000000167a007c0c */ /* 0x000fe4000bf06270 */
[----:B------:R-:W1:Y:S01]  /*80d0*/  S2R R122, SR_TID.X ;  /* 0x00000000007a7919 */ /* 0x000e620000002100 */
[----:B------:R-:W-:Y:S01]  /*80e0*/  SGXT.U32 R91, R91, 0x1 ;  /* 0x000000015b5b781a */ /* 0x000fe20000000000 */
[----:B0-----:R-:W-:Y:S01]  /*80f0*/  @!P1 IMAD.MOV.U32 R120, RZ, RZ, R106 ;  /* 0x000000ffff789224 */ /* 0x001fe200078e006a */
[----:B------:R-:W-:Y:S01]  /*8100*/  PRMT R3, RZ, 0x7610, R3 ;  /* 0x00007610ff037816 */ /* 0x000fe20000000003 */
[----:B------:R-:W-:Y:S01]  /*8110*/  @!P1 IMAD.MOV.U32 R121, RZ, RZ, R108 ;  /* 0x000000ffff799224 */ /* 0x000fe200078e006c */
[----:B------:R-:W-:-:S04]  /*8120*/  LOP3.LUT R91, R91, 0x30, RZ, 0xfc, !PT ;  /* 0x000000305b5b7812 */ /* 0x000fc800078efcff */
[----:B------:R0:W2:Y:S01]  /*8130*/  @!P1 LDG.E.U8 R3, desc[UR20][R120.64] ;  /* 0x0000001478039981 */ /* 0x0000a2000c1e1100 */
[----:B------:R-:W-:Y:S02]  /*8140*/  ISETP.GE.AND P1, PT, R91, UR22, PT ;  /* 0x000000165b007c0c */ /* 0x000fe4000bf26270 */
[----:B------:R-:W-:Y:S01]  /*8150*/  PRMT R143, RZ, 0x7610, R143 ;  /* 0x00007610ff8f7816 */ /* 0x000fe2000000008f */
[----:B0-----:R-:W-:Y:S02]  /*8160*/  @!P5 IMAD.MOV.U32 R120, RZ, RZ, R9 ;  /* 0x000000ffff78d224 */ /* 0x001fe400078e0009 */
[----:B------:R-:W-:-:S05]  /*8170*/  @!P5 IMAD.MOV.U32 R121, RZ, RZ, R11 ;  /* 0x000000ffff79d224 */ /* 0x000fca00078e000b */
[----:B------:R0:W2:Y:S01]  /*8180*/  @!P5 LDG.E.U8 R143, desc[UR20][R120.64] ;  /* 0x00000014788fd981 */ /* 0x0000a2000c1e1100 */
[----:B-1----:R-:W-:-:S04]  /*8190*/  SHF.R.U32.HI R91, RZ, 0x6, R122 ;  /* 0x00000006ff5b7819 */ /* 0x002fc8000001167a */
[----:B------:R-:W-:-:S04]  /*81a0*/  SGXT.U32 R91, R91, 0x1 ;  /* 0x000000015b5b781a */ /* 0x000fc80000000000 */
[----:B------:R-:W-:-:S04]  /*81b0*/  LOP3.LUT R91, R91, 0x26, RZ, 0xfc, !PT ;  /* 0x000000265b5b7812 */ /* 0x000fc800078efcff */
[----:B------:R-:W-:Y:S02]  /*81c0*/  ISETP.GE.AND P5, PT, R91, UR22, PT ;  /* 0x000000165b007c0c */ /* 0x000fe4000bfa6270 */
[--C-:B------:R-:W-:Y:S02]  /*81d0*/  SHF.R.U32.HI R91, RZ, 0x6, R122.reuse ;  /* 0x00000006ff5b7819 */ /* 0x100fe4000001167a */
[----:B------:R-:W-:Y:S01]  /*81e0*/  SHF.R.U32.HI R122, RZ, 0x6, R122 ;  /* 0x00000006ff7a7819 */ /* 0x000fe2000001167a */
[----:B0-----:R-:W-:Y:S01]  /*81f0*/  @!P4 IMAD.MOV.U32 R120, RZ, RZ, R39 ;  /* 0x000000ffff78c224 */ /* 0x001fe200078e0027 */
[----:B------:R-:W-:Y:S02]  /*8200*/  PRMT R161, RZ, 0x7610, R161 ;  /* 0x00007610ffa17816 */ /* 0x000fe400000000a1 */
        /* <DEDUP_REMOVED lines=32> */
[----:B------:R-:W-:Y:S01]  /*8410*/  @!P5 IMAD.MOV.U32 R121, RZ, RZ, R96 ;  /* 0x000000ffff79d224 */ /* 0x000fe200078e0060 */
[----:B------:R-:W-:-:S04]  /*8420*/  PRMT R140, RZ, 0x7610, R140 ;  /* 0x00007610ff8c7816 */ /* 0x000fc8000000008c */
[----:B------:R0:W2:Y:S01]  /*8430*/  @!P5 LDG.E.U8 R157, desc[UR20][R120.64] ;  /* 0x00000014789dd981 */ /* 0x0000a2000c1e1100 */
[----:B-1----:R-:W-:-:S04]  /*8440*/  SHF.R.U32.HI R91, RZ, 0x6, R122 ;  /* 0x00000006ff5b7819 */ /* 0x002fc8000001167a */
[----:B------:R-:W-:-:S04]  /*8450*/  SGXT.U32 R91, R91, 0x1 ;  /* 0x000000015b5b781a */ /* 0x000fc80000000000 */
[----:B------:R-:W-:Y:S01]  /*8460*/  LOP3.LUT R91, R91, 0x2c, RZ, 0xfc, !PT ;  /* 0x0000002c5b5b7812 */ /* 0x000fe200078efcff */
[----:B0-----:R-:W-:Y:S02]  /*8470*/  @!P4 IMAD.MOV.U32 R120, RZ, RZ, R14 ;  /* 0x000000ffff78c224 */ /* 0x001fe400078e000e */
[----:B------:R-:W-:Y:S01]  /*8480*/  @!P4 IMAD.MOV.U32 R121, RZ, RZ, R16 ;  /* 0x000000ffff79c224 */ /* 0x000fe200078e0010 */
[----:B------:R-:W-:Y:S02]  /*8490*/  ISETP.GE.AND P5, PT, R91, UR22, PT ;  /* 0x000000165b007c0c */ /* 0x000fe4000bfa6270 */
[----:B------:R-:W-:Y:S02]  /*84a0*/  SHF.R.U32.HI R91, RZ, 0x6, R122 ;  /* 0x00000006ff5b7819 */ /* 0x000fe4000001167a */
[----:B------:R-:W-:Y:S01]  /*84b0*/  LEA.HI R122, R122, 0x2e, RZ, 0x1a ;  /* 0x0000002e7a7a7811 */ /* 0x000fe200078fd0ff */
[----:B------:R0:W2:Y:S03]  /*84c0*/  @!P4 LDG.E.U8 R140, desc[UR20][R120.64] ;  /* 0x00000014788cc981 */ /* 0x0000a6000c1e1100 */
[----:B------:R-:W-:-:S02]  /*84d0*/  ISETP.GE.AND P4, PT, R122, UR22, PT ;  /* 0x000000167a007c0c */ /* 0x000fc4000bf86270 */
[----:B------:R-:W1:Y:S01]  /*84e0*/  S2R R122, SR_TID.X ;  /* 0x00000000007a7919 */ /* 0x000e620000002100 */
[----:B------:R-:W3:Y:S01]  /*84f0*/  S2R R124, SR_TID.X ;  /* 0x00000000007c7919 */ /* 0x000ee20000002100 */
[----:B------:R-:W-:Y:S01]  /*8500*/  SGXT.U32 R91, R91, 0x1 ;  /* 0x000000015b5b781a */ /* 0x000fe20000000000 */
[----:B0-----:R-:W-:Y:S01]  /*8510*/  @!P2 IMAD.MOV.U32 R120, RZ, RZ, R17 ;  /* 0x000000ffff78a224 */ /* 0x001fe200078e0011 */
[----:B------:R-:W-:Y:S01]  /*8520*/  PRMT R139, RZ, 0x7610, R139 ;  /* 0x00007610ff8b7816 */ /* 0x000fe2000000008b */
[----:B------:R-:W-:Y:S01]  /*8530*/  @!P2 IMAD.MOV.U32 R121, RZ, RZ, R19 ;  /* 0x000000ffff79a224 */ /* 0x000fe200078e0013 */
[----:B------:R-:W-:Y:S02]  /*8540*/  LOP3.LUT R91, R91, 0x50, RZ, 0xfc, !PT ;  /* 0x000000505b5b7812 */ /* 0x000fe400078efcff */
[----:B------:R-:W-:Y:S02]  /*8550*/  PRMT R128, RZ, 0x7610, R128 ;  /* 0x00007610ff807816 */ /* 0x000fe40000000080 */
[----:B------:R0:W2:Y:S01]  /*8560*/  @!P2 LDG.E.U8 R139, desc[UR20][R120.64] ;  /* 0x00000014788ba981 */ /* 0x0000a2000c1e1100 */
[----:B------:R-:W-:-:S02]  /*8570*/  ISETP.GE.AND P2, PT, R91, UR22, PT ;  /* 0x000000165b007c0c */ /* 0x000fc4000bf46270 */
[----:B------:R-:W-:Y:S01]  /*8580*/  PRMT R138, RZ, 0x7610, R138 ;  /* 0x00007610ff8a7816 */ /* 0x000fe2000000008a */
[----:B0-----:R-:W-:Y:S02]  /*8590*/  @!P0 IMAD.MOV.U32 R120, RZ, RZ, R40 ;  /* 0x000000ffff788224 */ /* 0x001fe400078e0028 */
[----:B------:R-:W-:-:S05]  /*85a0*/  @!P0 IMAD.MOV.U32 R121, RZ, RZ, R43 ;  /* 0x000000ffff798224 */ /* 0x000fca00078e002b */
[----:B------:R0:W2:Y:S01]  /*85b0*/  @!P0 LDG.E.U8 R128, desc[UR20][R120.64] ;  /* 0x0000001478808981 */ /* 0x0000a2000c1e1100 */
[--C-:B-1----:R-:W-:Y:S02]  /*85c0*/  SHF.R.U32.HI R91, RZ, 0x6, R122.reuse ;  /* 0x00000006ff5b7819 */ /* 0x102fe4000001167a */
[----:B------:R-:W-:Y:S02]  /*85d0*/  SHF.R.U32.HI R122, RZ, 0x6, R122 ;  /* 0x00000006ff7a7819 */ /* 0x000fe4000001167a */
[----:B------:R-:W-:Y:S01]  /*85e0*/  SGXT.U32 R91, R91, 0x1 ;  /* 0x000000015b5b781a */ /* 0x000fe20000000000 */
[----:B0-----:R-:W-:Y:S02]  /*85f0*/  @!P1 IMAD.MOV.U32 R120, RZ, RZ, R18 ;  /* 0x000000ffff789224 */ /* 0x001fe400078e0012 */
[----:B------:R-:W-:Y:S01]  /*8600*/  @!P1 IMAD.MOV.U32 R121, RZ, RZ, R20 ;  /* 0x000000ffff799224 */ /* 0x000fe200078e0014 */
[----:B------:R-:W-:Y:S02]  /*8610*/  LOP3.LUT R91, R91, 0x60, RZ, 0xfc, !PT ;  /* 0x000000605b5b7812 */ /* 0x000fe400078efcff */
[----:B------:R-:W-:-:S02]  /*8620*/  SGXT.U32 R122, R122, 0x1 ;  /* 0x000000017a7a781a */ /* 0x000fc40000000000 */
[----:B------:R0:W2:Y:S01]  /*8630*/  @!P1 LDG.E.U8 R138, desc[UR20][R120.64] ;  /* 0x00000014788a9981 */ /* 0x0000a2000c1e1100 */
[----:B------:R-:W-:Y:S02]  /*8640*/  ISETP.GE.AND P1, PT, R91, UR22, PT ;  /* 0x000000165b007c0c */ /* 0x000fe4000bf26270 */
[----:B---3--:R-:W-:Y:S02]  /*8650*/  SHF.R.U32.HI R91, RZ, 0x6, R124 ;  /* 0x00000006ff5b7819 */ /* 0x008fe4000001167c */
[----:B------:R-:W-:Y:S02]  /*8660*/  LOP3.LUT R122, R122, 0x58, RZ, 0xfc, !PT ;  /* 0x000000587a7a7812 */ /* 0x000fe400078efcff */
[----:B------:R-:W-:Y:S01]  /*8670*/  SGXT.U32 R91, R91, 0x1 ;  /* 0x000000015b5b781a */ /* 0x000fe20000000000 */
[----:B------:R-:W-:Y:S01]  /*8680*/  @!P5 IMAD.MOV.U32 R123, RZ, RZ, R73 ;  /* 0x000000ffff7bd224 */ /* 0x000fe200078e0049 */
[----:B------:R-:W-:Y:S01]  /*8690*/  ISETP.GE.AND P0, PT, R122, UR22, PT ;  /* 0x000000167a007c0c */ /* 0x000fe2000bf06270 */
[----:B------:R-:W-:Y:S01]  /*86a0*/  @!P5 IMAD.MOV.U32 R122, RZ, RZ, R71 ;  /* 0x000000ffff7ad224 */ /* 0x000fe200078e0047 */
[----:B0-----:R-:W-:-:S02]  /*86b0*/  PRMT R121, RZ, 0x7610, R121 ;  /* 0x00007610ff797816 */ /* 0x001fc40000000079 */
[----:B------:R-:W-:-:S04]  /*86c0*/  LOP3.LUT R91, R91, 0x32, RZ, 0xfc, !PT ;  /* 0x000000325b5b7812 */ /* 0x000fc800078efcff */
[----:B------:R0:W3:Y:S01]  /*86d0*/  @!P5 LDG.E.U8 R121, desc[UR20][R122.64] ;  /* 0x000000147a79d981 */ /* 0x0000e2000c1e1100 */
[----:B------:R-:W-:Y:S02]  /*86e0*/  ISETP.GE.AND P5, PT, R91, UR22, PT ;  /* 0x000000165b007c0c */ /* 0x000fe4000bfa6270 */
[--C-:B------:R-:W-:Y:S02]  /*86f0*/  SHF.R.U32.HI R91, RZ, 0x6, R124.reuse ;  /* 0x00000006ff5b7819 */ /* 0x100fe4000001167c */
[----:B------:R-:W-:Y:S02]  /*8700*/  SHF.R.U32.HI R124, RZ, 0x6, R124 ;  /* 0x00000006ff7c7819 */ /* 0x000fe4000001167c */
[----:B------:R-:W-:Y:S02]  /*8710*/  PRMT R119, RZ, 0x7610, R119 ;  /* 0x00007610ff777816 */ /* 0x000fe40000000077 */
[----:B------:R-:W-:Y:S01]  /*8720*/  SGXT.U32 R124, R124, 0x1 ;  /* 0x000000017c7c781a */ /* 0x000fe20000000000 */
[----:B0-----:R-:W-:-:S02]  /*8730*/  @!P4 IMAD.MOV.U32 R122, RZ, RZ, R109 ;  /* 0x000000ffff7ac224 */ /* 0x001fc400078e006d */
[----:B------:R-:W-:Y:S01]  /*8740*/  @!P4 IMAD.MOV.U32 R123, RZ, RZ, R111 ;  /* 0x000000ffff7bc224 */ /* 0x000fe200078e006f */
[----:B------:R-:W-:-:S04]  /*8750*/  LOP3.LUT R124, R124, 0x34, RZ, 0xfc, !PT ;  /* 0x000000347c7c7812 */ /* 0x000fc800078efcff */
[----:B------:R0:W2:Y:S01]  /*8760*/  @!P4 LDG.E.U8 R119, desc[UR20][R122.64] ;  /* 0x000000147a77c981 */ /* 0x0000a2000c1e1100 */
[----:B------:R-:W-:Y:S02]  /*8770*/  ISETP.GE.AND P4, PT, R124, UR22, PT ;  /* 0x000000167c007c0c */ /* 0x000fe4000bf86270 */
[----:B------:R-:W1:Y:S01]  /*8780*/  S2R R124, SR_TID.X ;  /* 0x00000000007c7919 */ /* 0x000e620000002100 */
[----:B------:R-:W4:Y:S01]  /*8790*/  S2R R126, SR_TID.X ;  /* 0x00000000007e7919 */ /* 0x000f220000002100 */
[----:B------:R-:W-:Y:S01]  /*87a0*/  SGXT.U32 R91, R91, 0x1 ;  /* 0x000000015b5b781a */ /* 0x000fe20000000000 */
[----:B0-----:R-:W-:Y:S01]  /*87b0*/  @!P2 IMAD.MOV.U32 R122, RZ, RZ, R21 ;  /* 0x000000ffff7aa224 */ /* 0x001fe200078e0015 */
[----:B------:R-:W-:Y:S01]  /*87c0*/  PRMT R137, RZ, 0x7610, R137 ;  /* 0x00007610ff897816 */ /* 0x000fe20000000089 */
[----:B------:R-:W-:Y:S01]  /*87d0*/  @!P2 IMAD.MOV.U32 R123, RZ, RZ, R23 ;  /* 0x000000ffff7ba224 */ /* 0x000fe200078e0017 */
[----:B------:R-:W-:Y:S02]  /*87e0*/  LOP3.LUT R91, R91, 0x68, RZ, 0xfc, !PT ;  /* 0x000000685b5b7812 */ /* 0x000fe400078efcff */
[----:B------:R-:W-:-:S02]  /*87f0*/  PRMT R136, RZ, 0x7610, R136 ;  /* 0x00007610ff887816 */ /* 0x000fc40000000088 */
[----:B------:R0:W2:Y:S01]  /*8800*/  @!P2 LDG.E.U8 R137, desc[UR20][R122.64] ;  /* 0x000000147a89a981 */ /* 0x0000a2000c1e1100 */
[----:B------:R-:W-:Y:S02]  /*8810*/  ISETP.GE.AND P2, PT, R91, UR22, PT ;  /* 0x000000165b007c0c */ /* 0x000fe4000bf46270 */
        /* <DEDUP_REMOVED lines=13> */
[----:B----4-:R-:W-:Y:S02]  /*88f0*/  SHF.R.U32.HI R91, RZ, 0x6, R126 ;  /* 0x00000006ff5b7819 */ /* 0x010fe4000001167e */
[----:B------:R-:W-:Y:S02]  /*8900*/  LOP3.LUT R124, R124, 0x70, RZ, 0xfc, !PT ;  /* 0x000000707c7c7812 */ /* 0x000fe400078efcff */
[----:B------:R-:W-:Y:S01]  /*8910*/  SGXT.U32 R91, R91, 0x1 ;  /* 0x000000015b5b781a */ /* 0x000fe20000000000 */
[----:B------:R-:W-:Y:S01]  /*8920*/  @!P5 IMAD.MOV.U32 R125, RZ, RZ, R44 ;  /* 0x000000ffff7dd224 */ /* 0x000fe200078e002c */
[----:B------:R-:W-:Y:S01]  /*8930*/  ISETP.GE.AND P0, PT, R124, UR22, PT ;  /* 0x000000167c007c0c */ /* 0x000fe2000bf06270 */
[----:B------:R-:W-:Y:S01]  /*8940*/  @!P5 IMAD.MOV.U32 R124, RZ, RZ, R42 ;  /* 0x000000ffff7cd224 */ /* 0x000fe200078e002a */
[----:B0-----:R-:W-:-:S02]  /*8950*/  PRMT R122, RZ, 0x7610, R122 ;  /* 0x00007610ff7a7816 */ /* 0x001fc4000000007a */
[----:B------:R-:W-:-:S04]  /*8960*/  LOP3.LUT R91, R91, 0x36, RZ, 0xfc, !PT ;  /* 0x000000365b5b7812 */ /* 0x000fc800078efcff */
[----:B------:R0:W4:Y:S01]  /*8970*/  @!P5 LDG.E.U8 R122, desc[UR20][R124.64] ;  /* 0x000000147c7ad981 */ /* 0x000122000c1e1100 */
        /* <DEDUP_REMOVED lines=11> */
[----:B------:R-:W-:Y:S02]  /*8a30*/  SGXT.U32 R91, R91, 0x1 ;  /* 0x000000015b5b781a */ /* 0x000fe40000000000 */
[----:B------:R-:W-:Y:S01]  /*8a40*/  PRMT R134, RZ, 0x7610, R134 ;  /* 0x00007610ff867816 */ /* 0x000fe20000000086 */
[----:B0-----:R-:W-:Y:S02]  /*8a50*/  @!P2 IMAD.MOV.U32 R124, RZ, RZ, R26 ;  /* 0x000000ffff7ca224 */ /* 0x001fe400078e001a */
[----:B------:R-:W-:Y:S01]  /*8a60*/  @!P2 IMAD.MOV.U32 R125, RZ, RZ, R29 ;  /* 0x000000ffff7da224 */ /* 0x000fe200078e001d */
[----:B------:R-:W-:-:S02]  /*8a70*/  LOP3.LUT R91, R91, 0x3c, RZ, 0xfc, !PT ;  /* 0x0000003c5b5b7812 */ /* 0x000fc400078efcff */
[----:B------:R-:W-:Y:S02]  /*8a80*/  PRMT R151, RZ, 0x7610, R151 ;  /* 0x00007610ff977816 */ /* 0x000fe40000000097 */
[----:B------:R0:W2:Y:S01]  /*8a90*/  @!P2 LDG.E.U8 R134, desc[UR20][R124.64] ;  /* 0x000000147c86a981 */ /* 0x0000a2000c1e1100 */
[----:B------:R-:W-:Y:S02]  /*8aa0*/  ISETP.GE.AND P2, PT, R91, UR22, PT ;  /* 0x000000165b007c0c */ /* 0x000fe4000bf46270 */
[----:B------:R-:W-:Y:S01]  /*8ab0*/  PRMT R148, RZ, 0x7610, R148 ;  /* 0x00007610ff947816 */ /* 0x000fe20000000094 */
[----:B0-----:R-:W-:Y:S02]  /*8ac0*/  @!P0 IMAD.MOV.U32 R124, RZ, RZ, R27 ;  /* 0x000000ffff7c8224 */ /* 0x001fe400078e001b */
[----:B------:R-:W-:Y:S01]  /*8ad0*/  @!P0 IMAD.MOV.U32 R125, RZ, RZ, R30 ;  /* 0x000000ffff7d8224 */ /* 0x000fe200078e001e */
[----:B------:R-:W-:Y:S01]  /*8ae0*/  PRMT R123, RZ, 0x7610, R123 ;  /* 0x00007610ff7b7816 */ /* 0x000fe2000000007b */
[----:B------:R-:W-:-:S03]  /*8af0*/  @!P5 IMAD.MOV.U32 R127, RZ, RZ, R98 ;  /* 0x000000ffff7fd224 */ /* 0x000fc600078e0062 */
[----:B------:R0:W2:Y:S01]  /*8b00*/  @!P0 LDG.E.U8 R151, desc[UR20][R124.64] ;  /* 0x000000147c978981 */ /* 0x0000a2000c1e1100 */
[----:B-1----:R-:W-:Y:S02]  /*8b10*/  SHF.R.U32.HI R91, RZ, 0x6, R126 ;  /* 0x00000006ff5b7819 */ /* 0x002fe4000001167e */
[----:B------:R-:W-:Y:S02]  /*8b20*/  LEA.HI R126, R126, 0x3e, RZ, 0x1a ;  /* 0x0000003e7e7e7811 */ /* 0x000fe400078fd0ff */
[----:B------:R-:W-:Y:S02]  /*8b30*/  SGXT.U32 R91, R91, 0x1 ;  /* 0x000000015b5b781a */ /* 0x000fe40000000000 */
[----:B------:R-:W-:Y:S01]  /*8b40*/  ISETP.GE.AND P0, PT, R126, UR22, PT ;  /* 0x000000167e007c0c */ /* 0x000fe2000bf06270 */
[----:B0-----:R-:W-:Y:S01]  /*8b50*/  @!P1 IMAD.MOV.U32 R124, RZ, RZ, R165 ;  /* 0x000000ffff7c9224 */ /* 0x001fe200078e00a5 */
[----:B------:R-:W-:Y:S01]  /*8b60*/  LOP3.LUT R91, R91, 0x42, RZ, 0xfc, !PT ;  /* 0x000000425b5b7812 */ /* 0x000fe200078efcff */
[----:B------:R-:W-:-:S02]  /*8b70*/  @!P1 IMAD.MOV.U32 R125, RZ, RZ, R158 ;  /* 0x000000ffff7d9224 */ /* 0x000fc400078e009e */
[----:B------:R-:W-:-:S03]  /*8b80*/  @!P5 IMAD.MOV.U32 R126, RZ, RZ, R97 ;  /* 0x000000ffff7ed224 */ /* 0x000fc600078e0061 */
[----:B------:R0:W2:Y:S01]  /*8b90*/  @!P1 LDG.E.U8 R148, desc[UR20][R124.64] ;  /* 0x000000147c949981 */ /* 0x0000a2000c1e1100 */
[----:B------:R-:W-:Y:S02]  /*8ba0*/  ISETP.GE.AND P1, PT, R91, UR22, PT ;  /* 0x000000165b007c0c */ /* 0x000fe4000bf26270 */
[----:B------:R-:W1:Y:S01]  /*8bb0*/  S2R R91, SR_TID.X ;  /* 0x00000000005b7919 */ /* 0x000e620000002100 */
[----:B------:R0:W2:Y:S02]  /*8bc0*/  @!P5 LDG.E.U8 R123, desc[UR20][R126.64] ;  /* 0x000000147e7bd981 */ /* 0x0000a4000c1e1100 */
[----:B0-----:R-:W-:Y:S02]  /*8bd0*/  PRMT R125, RZ, 0x7610, R125 ;  /* 0x00007610ff7d7816 */ /* 0x001fe4000000007d */
[----:B------:R-:W-:Y:S01]  /*8be0*/  PRMT R124, RZ, 0x7610, R124 ;  /* 0x00007610ff7c7816 */ /* 0x000fe2000000007c */
[----:B------:R-:W-:Y:S02]  /*8bf0*/  @!P4 IMAD.MOV.U32 R126, RZ, RZ, R45 ;  /* 0x000000ffff7ec224 */ /* 0x000fe400078e002d */
[----:B------:R-:W-:-:S05]  /*8c00*/  @!P4 IMAD.MOV.U32 R127, RZ, RZ, R47 ;  /* 0x000000ffff7fc224 */ /* 0x000fca00078e002f */
[----:B------:R0:W2:Y:S02]  /*8c10*/  @!P4 LDG.E.U8 R125, desc[UR20][R126.64] ;  /* 0x000000147e7dc981 */ /* 0x0000a4000c1e1100 */
[----:B0-----:R-:W-:Y:S02]  /*8c20*/  @!P2 IMAD.MOV.U32 R126, RZ, RZ, R75 ;  /* 0x000000ffff7ea224 */ /* 0x001fe400078e004b */
[----:B------:R-:W-:-:S05]  /*8c30*/  @!P2 IMAD.MOV.U32 R127, RZ, RZ, R76 ;  /* 0x000000ffff7fa224 */ /* 0x000fca00078e004c */
[----:B------:R0:W2:Y:S02]  /*8c40*/  @!P2 LDG.E.U8 R124, desc[UR20][R126.64] ;  /* 0x000000147e7ca981 */ /* 0x0000a4000c1e1100 */
[----:B0-----:R-:W0:Y:S01]  /*8c50*/  S2R R127, SR_TID.X ;  /* 0x00000000007f7919 */ /* 0x001e220000002100 */
[----:B-1----:R-:W-:-:S04]  /*8c60*/  SHF.R.U32.HI R91, RZ, 0x6, R91 ;  /* 0x00000006ff5b7819 */ /* 0x002fc8000001165b */
[----:B------:R-:W-:-:S04]  /*8c70*/  SGXT.U32 R91, R91, 0x1 ;  /* 0x000000015b5b781a */ /* 0x000fc80000000000 */
[----:B------:R-:W-:-:S04]  /*8c80*/  LOP3.LUT R91, R91, 0x44, RZ, 0xfc, !PT ;  /* 0x000000445b5b7812 */ /* 0x000fc800078efcff */
[----:B------:R-:W-:Y:S01]  /*8c90*/  ISETP.GE.AND P5, PT, R91, UR22, PT ;  /* 0x000000165b007c0c */ /* 0x000fe2000bfa6270 */
[----:B------:R-:W-:Y:S01]  /*8ca0*/  @!P0 IMAD.MOV.U32 R126, RZ, RZ, R110 ;  /* 0x000000ffff7e8224 */ /* 0x000fe200078e006e */
[----:B------:R-:W-:Y:S02]  /*8cb0*/  PRMT R129, RZ, 0x7610, R129 ;  /* 0x00007610ff817816 */ /* 0x000fe40000000081 */
[--C-:B0-----:R-:W-:Y:S02]  /*8cc0*/  SHF.R.U32.HI R91, RZ, 0x6, R127.reuse ;  /* 0x00000006ff5b7819 */ /* 0x101fe4000001167f */
[----:B------:R-:W-:-:S04]  /*8cd0*/  SHF.R.U32.HI R127, RZ, 0x6, R127 ;  /* 0x00000006ff7f7819 */ /* 0x000fc8000001167f */
[----:B------:R-:W-:-:S04]  /*8ce0*/  SGXT.U32 R127, R127, 0x1 ;  /* 0x000000017f7f781a */ /* 0x000fc80000000000 */
[----:B------:R-:W-:-:S04]  /*8cf0*/  LOP3.LUT R127, R127, 0x46, RZ, 0xfc, !PT ;  /* 0x000000467f7f7812 */ /* 0x000fc800078efcff */
[----:B------:R-:W-:Y:S01]  /*8d00*/  ISETP.GE.AND P4, PT, R127, UR22, PT ;  /* 0x000000167f007c0c */ /* 0x000fe2000bf86270 */
[----:B------:R-:W-:Y:S01]  /*8d10*/  @!P0 IMAD.MOV.U32 R127, RZ, RZ, R112 ;  /* 0x000000ffff7f8224 */ /* 0x000fe200078e0070 */
[----:B------:R-:W-:-:S04]  /*8d20*/  PRMT R130, RZ, 0x7610, R130 ;  /* 0x00007610ff827816 */ /* 0x000fc80000000082 */
[----:B------:R0:W2:Y:S01]  /*8d30*/  @!P0 LDG.E.U8 R129, desc[UR20][R126.64] ;  /* 0x000000147e818981 */ /* 0x0000a2000c1e1100 */
[----:B------:R-:W-:Y:S01]  /*8d40*/  SGXT.U32 R91, R91, 0x1 ;  /* 0x000000015b5b781a */ /* 0x000fe20000000000 */
[----:B0-----:R-:W-:Y:S02]  /*8d50*/  @!P1 IMAD.MOV.U32 R126, RZ, RZ, R46 ;  /* 0x000000ffff7e9224 */ /* 0x001fe400078e002e */
[----:B------:R-:W-:-:S05]  /*8d60*/  @!P1 IMAD.MOV.U32 R127, RZ, RZ, R48 ;  /* 0x000000ffff7f9224 */ /* 0x000fca00078e0030 */
[----:B------:R0:W2:Y:S01]  /*8d70*/  @!P1 LDG.E.U8 R130, desc[UR20][R126.64] ;  /* 0x000000147e829981 */ /* 0x0000a2000c1e1100 */
[----:B------:R-:W-:Y:S01]  /*8d80*/  LOP3.LUT R91, R91, 0x4a, RZ, 0xfc, !PT ;  /* 0x0000004a5b5b7812 */ /* 0x000fe200078efcff */
[----:B0-----:R-:W0:Y:S03]  /*8d90*/  S2R R127, SR_TID.X ;  /* 0x00000000007f7919 */ /* 0x001e260000002100 */
[----:B------:R-:W-:Y:S02]  /*8da0*/  ISETP.GE.AND P2, PT, R91, UR22, PT ;  /* 0x000000165b007c0c */ /* 0x000fe4000bf46270 */
[----:B------:R-:W1:Y:S01]  /*8db0*/  S2R R91, SR_TID.X ;  /* 0x00000000005b7919 */ /* 0x000e620000002100 */
[----:B------:R-:W-:Y:S01]  /*8dc0*/  PRMT R131, RZ, 0x7610, R131 ;  /* 0x00007610ff837816 */ /* 0x000fe20000000083 */
[----:B------:R-:W-:Y:S01]  /*8dd0*/  @!P5 IMAD.MOV.U32 R126, RZ, RZ, R77 ;  /* 0x000000ffff7ed224 */ /* 0x000fe200078e004d */
[----:B------:R-:W-:-:S02]  /*8de0*/  PRMT R132, RZ, 0x7610, R132 ;  /* 0x00007610ff847816 */ /* 0x000fc40000000084 */
[----:B0-----:R-:W-:-:S04]  /*8df0*/  SHF.R.U32.HI R127, RZ, 0x6, R127 ;  /* 0x00000006ff7f7819 */ /* 0x001fc8000001167f */
[----:B------:R-:W-:-:S04]  /*8e00*/  SGXT.U32 R127, R127, 0x1 ;  /* 0x000000017f7f781a */ /* 0x000fc80000000000 */
[----:B------:R-:W-:Y:S02]  /*8e10*/  LOP3.LUT R127, R127, 0x4c, RZ, 0xfc, !PT ;  /* 0x0000004c7f7f7812 */ /* 0x000fe400078efcff */
[----:B-1----:R-:W-:Y:S02]  /*8e20*/  LEA.HI R91, R91, 0x4e, RZ, 0x1a ;  /* 0x0000004e5b5b7811 */ /* 0x002fe400078fd0ff */
[----:B------:R-:W-:Y:S01]  /*8e30*/  ISETP.GE.AND P0, PT, R127, UR22, PT ;  /* 0x000000167f007c0c */ /* 0x000fe2000bf06270 */
[----:B------:R-:W-:Y:S01]  /*8e40*/  @!P5 IMAD.MOV.U32 R127, RZ, RZ, R79 ;  /* 0x000000ffff7fd224 */ /* 0x000fe200078e004f */
[----:B------:R-:W-:Y:S02]  /*8e50*/  ISETP.GE.AND P1, PT, R91, UR22, PT ;  /* 0x000000165b007c0c */ /* 0x000fe4000bf26270 */
[----:B------:R-:W0:Y:S02]  /*8e60*/  S2R R91, SR_TID.X ;  /* 0x00000000005b7919 */ /* 0x000e240000002100 */
[----:B------:R1:W2:Y:S01]  /*8e70*/  @!P5 LDG.E.U8 R131, desc[UR20][R126.64] ;  /* 0x000000147e83d981 */ /* 0x0002a2000c1e1100 */
[----:B------:R-:W-:Y:S01]  /*8e80*/  PRMT R133, RZ, 0x7610, R133 ;  /* 0x00007610ff857816 */ /* 0x000fe20000000085 */
[----:B-1----:R-:W-:-:S02]  /*8e90*/  @!P4 IMAD.MOV.U32 R126, RZ, RZ, R99 ;  /* 0x000000ffff7ec224 */ /* 0x002fc400078e0063 */
[----:B------:R-:W-:-:S05]  /*8ea0*/  @!P4 IMAD.MOV.U32 R127, RZ, RZ, R101 ;  /* 0x000000ffff7fc224 */ /* 0x000fca00078e0065 */
[----:B------:R1:W2:Y:S02]  /*8eb0*/  @!P4 LDG.E.U8 R132, desc[UR20][R126.64] ;  /* 0x000000147e84c981 */ /* 0x0002a4000c1e1100 */
[----:B-1----:R-:W-:Y:S02]  /*8ec0*/  @!P2 IMAD.MOV.U32 R126, RZ, RZ, R49 ;  /* 0x000000ffff7ea224 */ /* 0x002fe400078e0031 */
[----:B------:R-:W-:-:S05]  /*8ed0*/  @!P2 IMAD.MOV.U32 R127, RZ, RZ, R51 ;  /* 0x000000ffff7fa224 */ /* 0x000fca00078e0033 */
[----:B------:R1:W2:Y:S02]  /*8ee0*/  @!P2 LDG.E.U8 R133, desc[UR20][R126.64] ;  /* 0x000000147e85a981 */ /* 0x0002a4000c1e1100 */
[----:B-1----:R-:W1:Y:S01]  /*8ef0*/  S2R R127, SR_TID.X ;  /* 0x00000000007f7919 */ /* 0x002e620000002100 */
[----:B0-----:R-:W-:-:S04]  /*8f00*/  SHF.R.U32.HI R91, RZ, 0x6, R91 ;  /* 0x00000006ff5b7819 */ /* 0x001fc8000001165b */
[----:B------:R-:W-:-:S04]  /*8f10*/  SGXT.U32 R91, R91, 0x1 ;  /* 0x000000015b5b781a */ /* 0x000fc80000000000 */
[----:B------:R-:W-:-:S04]  /*8f20*/  LOP3.LUT R91, R91, 0x52, RZ, 0xfc, !PT ;  /* 0x000000525b5b7812 */ /* 0x000fc800078efcff */
[----:B------:R-:W-:Y:S01]  /*8f30*/  ISETP.GE.AND P5, PT, R91, UR22, PT ;  /* 0x000000165b007c0c */ /* 0x000fe2000bfa6270 */
[----:B------:R-:W-:Y:S01]  /*8f40*/  @!P0 IMAD.MOV.U32 R126, RZ, RZ, R78 ;  /* 0x000000ffff7e8224 */ /* 0x000fe200078e004e */
[----:B------:R-:W-:Y:S02]  /*8f50*/  PRMT R149, RZ, 0x7610, R149 ;  /* 0x00007610ff957816 */ /* 0x000fe40000000095 */
[--C-:B-1----:R-:W-:Y:S02]  /*8f60*/  SHF.R.U32.HI R91, RZ, 0x6, R127.reuse ;  /* 0x00000006ff5b7819 */ /* 0x102fe4000001167f */
[----:B------:R-:W-:Y:S02]  /*8f70*/  SHF.R.U32.HI R127, RZ, 0x6, R127 ;  /* 0x00000006ff7f7819 */ /* 0x000fe4000001167f */
[----:B------:R-:W-:Y:S02]  /*8f80*/  SGXT.U32 R91, R91, 0x1 ;  /* 0x000000015b5b781a */ /* 0x000fe40000000000 */
[----:B------:R-:W-:-:S02]  /*8f90*/  SGXT.U32 R127, R127, 0x1 ;  /* 0x000000017f7f781a */ /* 0x000fc40000000000 */
[----:B------:R-:W-:Y:S02]  /*8fa0*/  LOP3.LUT R91, R91, 0x56, RZ, 0xfc, !PT ;  /* 0x000000565b5b7812 */ /* 0x000fe400078efcff */
[----:B------:R-:W-:Y:S02]  /*8fb0*/  LOP3.LUT R127, R127, 0x54, RZ, 0xfc, !PT ;  /* 0x000000547f7f7812 */ /* 0x000fe400078efcff */
[----:B------:R-:W-:Y:S02]  /*8fc0*/  ISETP.GE.AND P2, PT, R91, UR22, PT ;  /* 0x000000165b007c0c */ /* 0x000fe4000bf46270 */
[----:B------:R-:W0:Y:S01]  /*8fd0*/  S2R R91, SR_TID.X ;  /* 0x00000000005b7919 */ /* 0x000e220000002100 */
[----:B------:R-:W-:Y:S01]  /*8fe0*/  ISETP.GE.AND P4, PT, R127, UR22, PT ;  /* 0x000000167f007c0c */ /* 0x000fe2000bf86270 */
[----:B------:R-:W-:Y:S01]  /*8ff0*/  @!P0 IMAD.MOV.U32 R127, RZ, RZ, R80 ;  /* 0x000000ffff7f8224 */ /* 0x000fe200078e0050 */
[----:B------:R-:W-:-:S04]  /*9000*/  PRMT R150, RZ, 0x7610, R150 ;  /* 0x00007610ff967816 */ /* 0x000fc80000000096 */
        /* <DEDUP_REMOVED lines=8> */
[----:B------:R-:W-:Y:S02]  /*9090*/  ISETP.GE.AND P1, PT, R91, UR22, PT ;  /* 0x000000165b007c0c */ /* 0x000fe4000bf26270 */
[----:B------:R-:W0:Y:S01]  /*90a0*/  S2R R91, SR_TID.X ;  /* 0x00000000005b7919 */ /* 0x000e220000002100 */
[----:B------:R-:W-:Y:S01]  /*90b0*/  PRMT R152, RZ, 0x7610, R152 ;  /* 0x00007610ff987816 */ /* 0x000fe20000000098 */
[----:B------:R-:W-:Y:S01]  /*90c0*/  @!P5 IMAD.MOV.U32 R126, RZ, RZ, R50 ;  /* 0x000000ffff7ed224 */ /* 0x000fe200078e0032 */
[----:B-1----:R-:W-:-:S04]  /*90d0*/  SHF.R.U32.HI R127, RZ, 0x6, R127 ;  /* 0x00000006ff7f7819 */ /* 0x002fc8000001167f */
[----:B------:R-:W-:-:S04]  /*90e0*/  SGXT.U32 R127, R127, 0x1 ;  /* 0x000000017f7f781a */ /* 0x000fc80000000000 */
[----:B------:R-:W-:-:S04]  /*90f0*/  LOP3.LUT R127, R127, 0x5a, RZ, 0xfc, !PT ;  /* 0x0000005a7f7f7812 */ /* 0x000fc800078efcff */
[----:B------:R-:W-:Y:S01]  /*9100*/  ISETP.GE.AND P0, PT, R127, UR22, PT ;  /* 0x000000167f007c0c */ /* 0x000fe2000bf06270 */
[----:B------:R-:W-:Y:S01]  /*9110*/  @!P5 IMAD.MOV.U32 R127, RZ, RZ, R52 ;  /* 0x000000ffff7fd224 */ /* 0x000fe200078e0034 */
[----:B------:R-:W-:-:S04]  /*9120*/  PRMT R153, RZ, 0x7610, R153 ;  /* 0x00007610ff997816 */ /* 0x000fc80000000099 */
[----:B------:R1:W2:Y:S01]  /*9130*/  @!P5 LDG.E.U8 R152, desc[UR20][R126.64] ;  /* 0x000000147e98d981 */ /* 0x0002a2000c1e1100 */
[----:B------:R-:W-:Y:S01]  /*9140*/  PRMT R154, RZ, 0x7610, R154 ;  /* 0x00007610ff9a7816 */ /* 0x000fe2000000009a */
[----:B-1----:R-:W-:Y:S02]  /*9150*/  @!P4 IMAD.MOV.U32 R126, RZ, RZ, R81 ;  /* 0x000000ffff7ec224 */ /* 0x002fe400078e0051 */
[----:B------:R-:W-:-:S05]  /*9160*/  @!P4 IMAD.MOV.U32 R127, RZ, RZ, R82 ;  /* 0x000000ffff7fc224 */ /* 0x000fca00078e0052 */
[----:B------:R1:W2:Y:S02]  /*9170*/  @!P4 LDG.E.U8 R153, desc[UR20][R126.64] ;  /* 0x000000147e99c981 */ /* 0x0002a4000c1e1100 */
[----:B-1----:R-:W-:Y:S02]  /*9180*/  @!P2 IMAD.MOV.U32 R126, RZ, RZ, R100 ;  /* 0x000000ffff7ea224 */ /* 0x002fe400078e0064 */
[----:B------:R-:W-:-:S05]  /*9190*/  @!P2 IMAD.MOV.U32 R127, RZ, RZ, R102 ;  /* 0x000000ffff7fa224 */ /* 0x000fca00078e0066 */
[----:B------:R0:W2:Y:S01]  /*91a0*/  @!P2 LDG.E.U8 R154, desc[UR20][R126.64] ;  /* 0x000000147e9aa981 */ /* 0x0000a2000c1e1100 */
[----:B------:R-:W-:Y:S02]  /*91b0*/  PRMT R159, RZ, 0x7610, R159 ;  /* 0x00007610ff9f7816 */ /* 0x000fe4000000009f */
[----:B0-----:R-:W-:Y:S01]  /*91c0*/  LEA.HI R127, R91, 0x5e, RZ, 0x1a ;  /* 0x0000005e5b7f7811 */ /* 0x001fe200078fd0ff */
[----:B------:R-:W-:-:S03]  /*91d0*/  @!P0 IMAD.MOV.U32 R126, RZ, RZ, R53 ;  /* 0x000000ffff7e8224 */ /* 0x000fc600078e0035 */
[----:B------:R-:W-:Y:S01]  /*91e0*/  ISETP.GE.AND P2, PT, R127, UR22, PT ;  /* 0x000000167f007c0c */ /* 0x000fe2000bf46270 */
[----:B------:R-:W-:Y:S01]  /*91f0*/  @!P0 IMAD.MOV.U32 R127, RZ, RZ, R54 ;  /* 0x000000ffff7f8224 */ /* 0x000fe200078e0036 */
[----:B------:R-:W-:-:S04]  /*9200*/  PRMT R160, RZ, 0x7610, R160 ;  /* 0x00007610ffa07816 */ /* 0x000fc800000000a0 */
[----:B------:R0:W2:Y:S01]  /*9210*/  @!P0 LDG.E.U8 R159, desc[UR20][R126.64] ;  /* 0x000000147e9f8981 */ /* 0x0000a2000c1e1100 */
[----:B------:R-:W-:Y:S01]  /*9220*/  PRMT R164, RZ, 0x7610, R164 ;  /* 0x00007610ffa47816 */ /* 0x000fe200000000a4 */
[----:B0-----:R-:W-:Y:S02]  /*9230*/  @!P1 IMAD.MOV.U32 R126, RZ, RZ, R83 ;  /* 0x000000ffff7e9224 */ /* 0x001fe400078e0053 */
[----:B------:R-:W-:-:S05]  /*9240*/  @!P1 IMAD.MOV.U32 R127, RZ, RZ, R85 ;  /* 0x000000ffff7f9224 */ /* 0x000fca00078e0055 */
[----:B------:R0:W2:Y:S02]  /*9250*/  @!P1 LDG.E.U8 R160, desc[UR20][R126.64] ;  /* 0x000000147ea09981 */ /* 0x0000a4000c1e1100 */
[----:B0-----:R-:W-:Y:S02]  /*9260*/  @!P2 IMAD.MOV.U32 R126, RZ, RZ, R115 ;  /* 0x000000ffff7ea224 */ /* 0x001fe400078e0073 */
[----:B------:R-:W-:-:S05]  /*9270*/  @!P2 IMAD.MOV.U32 R127, RZ, RZ, R116 ;  /* 0x000000ffff7fa224 */ /* 0x000fca00078e0074 */
[----:B------:R0:W2:Y:S02]  /*9280*/  @!P2 LDG.E.U8 R164, desc[UR20][R126.64] ;  /* 0x000000147ea4a981 */ /* 0x0000a4000c1e1100 */
[----:B0-----:R-:W0:Y:S01]  /*9290*/  S2R R127, SR_TID.X ;  /* 0x00000000007f7919 */ /* 0x001e220000002100 */
[----:B------:R-:W-:-:S04]  /*92a0*/  SHF.R.U32.HI R91, RZ, 0x6, R91 ;  /* 0x00000006ff5b7819 */ /* 0x000fc8000001165b */
[----:B------:R-:W-:-:S04]  /*92b0*/  SGXT.U32 R91, R91, 0x1 ;  /* 0x000000015b5b781a */ /* 0x000fc80000000000 */
[----:B------:R-:W-:-:S04]  /*92c0*/  LOP3.LUT R91, R91, 0x62, RZ, 0xfc, !PT ;  /* 0x000000625b5b7812 */ /* 0x000fc800078efcff */
[----:B------:R-:W-:Y:S02]  /*92d0*/  ISETP.GE.AND P0, PT, R91, UR22, PT ;  /* 0x000000165b007c0c */ /* 0x000fe4000bf06270 */
[----:B0-----:R-:W-:-:S04]  /*92e0*/  SHF.R.U32.HI R127, RZ, 0x6, R127 ;  /* 0x00000006ff7f7819 */ /* 0x001fc8000001167f */
[----:B------:R-:W-:-:S04]  /*92f0*/  SGXT.U32 R127, R127, 0x1 ;  /* 0x000000017f7f781a */ /* 0x000fc80000000000 */
[----:B------:R-:W-:-:S04]  /*9300*/  LOP3.LUT R127, R127, 0x64, RZ, 0xfc, !PT ;  /* 0x000000647f7f7812 */ /* 0x000fc800078efcff */
[----:B------:R-:W-:Y:S01]  /*9310*/  ISETP.GE.AND P1, PT, R127, UR22, PT ;  /* 0x000000167f007c0c */ /* 0x000fe2000bf26270 */
[----:B------:R-:W-:Y:S01]  /*9320*/  @!P0 IMAD.MOV.U32 R126, RZ, RZ, R55 ;  /* 0x000000ffff7e8224 */ /* 0x000fe200078e0037 */
[----:B------:R-:W-:Y:S01]  /*9330*/  PRMT R166, RZ, 0x7610, R166 ;  /* 0x00007610ffa67816 */ /* 0x000fe200000000a6 */
[----:B------:R-:W-:Y:S01]  /*9340*/  @!P0 IMAD.MOV.U32 R127, RZ, RZ, R57 ;  /* 0x000000ffff7f8224 */ /* 0x000fe200078e0039 */
[----:B------:R-:W-:Y:S01]  /*9350*/  PRMT R168, RZ, 0x7610, R168 ;  /* 0x00007610ffa87816 */ /* 0x000fe200000000a8 */
[----:B------:R-:W0:Y:S03]  /*9360*/  S2R R91, SR_TID.X ;  /* 0x00000000005b7919 */ /* 0x000e260000002100 */
[----:B------:R1:W2:Y:S05]  /*9370*/  @!P0 LDG.E.U8 R166, desc[UR20][R126.64] ;  /* 0x000000147ea68981 */ /* 0x0002aa000c1e1100 */
[----:B-1----:R-:W-:-:S02]  /*9380*/  @!P1 IMAD.MOV.U32 R126, RZ, RZ, R84 ;  /* 0x000000ffff7e9224 */ /* 0x002fc400078e0054 */
        /* <DEDUP_REMOVED lines=8> */
[----:B-1----:R-:W-:-:S04]  /*9410*/  SHF.R.U32.HI R127, RZ, 0x6, R127 ;  /* 0x00000006ff7f7819 */ /* 0x002fc8000001167f */
[----:B------:R-:W-:-:S04]  /*9420*/  SGXT.U32 R127, R127, 0x1 ;  /* 0x000000017f7f781a */ /* 0x000fc80000000000 */
[----:B------:R-:W-:-:S04]  /*9430*/  LOP3.LUT R127, R127, 0x6a, RZ, 0xfc, !PT ;  /* 0x0000006a7f7f7812 */ /* 0x000fc800078efcff */
[----:B------:R-:W-:Y:S01]  /*9440*/  ISETP.GE.AND P1, PT, R127, UR22, PT ;  /* 0x000000167f007c0c */ /* 0x000fe2000bf26270 */
[----:B------:R-:W-:Y:S01]  /*9450*/  @!P0 IMAD.MOV.U32 R126, RZ, RZ, R103 ;  /* 0x000000ffff7e8224 */ /* 0x000fe200078e0067 */
[----:B------:R-:W-:Y:S01]  /*9460*/  PRMT R170, RZ, 0x7610, R170 ;  /* 0x00007610ffaa7816 */ /* 0x000fe200000000aa */
[----:B------:R-:W-:Y:S01]  /*9470*/  @!P0 IMAD.MOV.U32 R127, RZ, RZ, R104 ;  /* 0x000000ffff7f8224 */ /* 0x000fe200078e0068 */
[----:B------:R-:W-:-:S04]  /*9480*/  PRMT R172, RZ, 0x7610, R172 ;  /* 0x00007610ffac7816 */ /* 0x000fc800000000ac */
[----:B------:R1:W2:Y:S05]  /*9490*/  @!P0 LDG.E.U8 R170, desc[UR20][R126.64] ;  /* 0x000000147eaa8981 */ /* 0x0002aa000c1e1100 */
        /* <DEDUP_REMOVED lines=8> */
[----:B------:R-:W-:Y:S02]  /*9520*/  PRMT R174, RZ, 0x7610, R174 ;  /* 0x00007610ffae7816 */ /* 0x000fe400000000ae */
[----:B-1----:R-:W-:-:S04]  /*9530*/  LEA.HI R127, R127, 0x6e, RZ, 0x1a ;  /* 0x0000006e7f7f7811 */ /* 0x002fc800078fd0ff */
[----:B------:R-:W-:-:S05]  /*9540*/  ISETP.GE.AND P1, PT, R127, UR22, PT ;  /* 0x000000167f007c0c */ /* 0x000fca000bf26270 */
[----:B------:R-:W-:Y:S02]  /*9550*/  @!P0 IMAD.MOV.U32 R126, RZ, RZ, R87 ;  /* 0x000000ffff7e8224 */ /* 0x000fe400078e0057 */
[----:B------:R-:W-:Y:S01]  /*9560*/  @!P0 IMAD.MOV.U32 R127, RZ, RZ, R88 ;  /* 0x000000ffff7f8224 */ /* 0x000fe200078e0058 */
[----:B------:R-:W-:Y:S01]  /*9570*/  PRMT R176, RZ, 0x7610, R176 ;  /* 0x00007610ffb07816 */ /* 0x000fe200000000b0 */
[----:B------:R-:W0:Y:S03]  /*9580*/  S2R R91, SR_TID.X ;  /* 0x00000000005b7919 */ /* 0x000e260000002100 */
        /* <DEDUP_REMOVED lines=9> */
[----:B-1----:R-:W-:-:S04]  /*9620*/  SHF.R.U32.HI R127, RZ, 0x6, R127 ;  /* 0x00000006ff7f7819 */ /* 0x002fc8000001167f */
        /* <DEDUP_REMOVED lines=11> */
[----:B------:R1:W3:Y:S02]  /*96e0*/  @!P1 LDG.E.U8 R180, desc[UR20][R126.64] ;  /* 0x000000147eb49981 */ /* 0x0002e4000c1e1100 */
        /* <DEDUP_REMOVED lines=14> */
[----:B------:R1:W3:Y:S05]  /*97d0*/  @!P0 LDG.E.U8 R182, desc[UR20][R126.64] ;  /* 0x000000147eb68981 */ /* 0x0002ea000c1e1100 */
[----:B-1----:R-:W-:Y:S02]  /*97e0*/  @!P1 IMAD.MOV.U32 R126, RZ, RZ, R171 ;  /* 0x000000ffff7e9224 */ /* 0x002fe400078e00ab */
        /* <DEDUP_REMOVED lines=8> */
[----:B------:R-:W-:Y:S02]  /*9870*/  PRMT R186, RZ, 0x7610, R186 ;  /* 0x00007610ffba7816 */ /* 0x000fe400000000ba */
[----:B-1----:R-:W-:-:S04]  /*9880*/  LEA.HI R127, R127, 0x7e, RZ, 0x1a ;  /* 0x0000007e7f7f7811 */ /* 0x002fc800078fd0ff */
[----:B------:R-:W-:-:S04]  /*9890*/  ISETP.GE.AND P1, PT, R127, UR22, PT ;  /* 0x000000167f007c0c */ /* 0x000fc8000bf26270 */
[----:B------:R-:W-:Y:S02]  /*98a0*/  @!P0 IMAD.MOV.U32 R126, RZ, RZ, R175 ;  /* 0x000000ffff7e8224 */ /* 0x000fe400078e00af */
[----:B------:R-:W-:Y:S01]  /*98b0*/  @!P0 IMAD.MOV.U32 R127, RZ, RZ, R173 ;  /* 0x000000ffff7f8224 */ /* 0x000fe200078e00ad */
[----:B------:R-:W-:-:S04]  /*98c0*/  PRMT R188, RZ, 0x7610, R188 ;  /* 0x00007610ffbc7816 */ /* 0x000fc800000000bc */
[----:B------:R1:W3:Y:S02]  /*98d0*/  @!P0 LDG.E.U8 R186, desc[UR20][R126.64] ;  /* 0x000000147eba8981 */ /* 0x0002e4000c1e1100 */
[----:B-1----:R-:W-:Y:S02]  /*98e0*/  @!P1 IMAD.MOV.U32 R126, RZ, RZ, R179 ;  /* 0x000000ffff7e9224 */ /* 0x002fe400078e00b3 */
[----:B------:R-:W-:Y:S01]  /*98f0*/  @!P1 IMAD.MOV.U32 R127, RZ, RZ, R177 ;  /* 0x000000ffff7f9224 */ /* 0x000fe200078e00b1 */
[----:B0-----:R-:W-:-:S04]  /*9900*/  LOP3.LUT R91, R91, 0x7f, RZ, 0xc0, !PT ;  /* 0x0000007f5b5b7812 */ /* 0x001fc800078ec0ff */
[----:B------:R0:W3:Y:S01]  /*9910*/  @!P1 LDG.E.U8 R188, desc[UR20][R126.64] ;  /* 0x000000147ebc9981 */ /* 0x0000e2000c1e1100 */
[----:B------:R-:W-:Y:S01]  /*9920*/  BAR.SYNC.DEFER_BLOCKING 0x0 ;  /* 0x0000000000007b1d */ /* 0x000fe20000010000 */
[----:B------:R-:W-:Y:S02]  /*9930*/  ISETP.GE.AND P0, PT, R91, UR22, PT ;  /* 0x000000165b007c0c */ /* 0x000fe4000bf06270 */
[----:B------:R-:W-:Y:S02]  /*9940*/  PRMT R190, RZ, 0x7610, R190 ;  /* 0x00007610ffbe7816 */ /* 0x000fe400000000be */
[----:B------:R-:W-:-:S09]  /*9950*/  PRMT R192, RZ, 0x7610, R192 ;  /* 0x00007610ffc07816 */ /* 0x000fd200000000c0 */
[----:B0-----:R-:W-:Y:S02]  /*9960*/  @!P0 IMAD.MOV.U32 R126, RZ, RZ, R183 ;  /* 0x000000ffff7e8224 */ /* 0x001fe400078e00b7 */
[----:B------:R-:W-:Y:S01]  /*9970*/  @!P0 IMAD.MOV.U32 R127, RZ, RZ, R181 ;  /* 0x000000ffff7f8224 */ /* 0x000fe200078e00b5 */
[----:B------:R-:W-:-:S04]  /*9980*/  PRMT R194, RZ, 0x7610, R194 ;  /* 0x00007610ffc27816 */ /* 0x000fc800000000c2 */
[----:B------:R0:W3:Y:S02]  /*9990*/  @!P0 LDG.E.U8 R190, desc[UR20][R126.64] ;  /* 0x000000147ebe8981 */ /* 0x0000e4000c1e1100 */
[----:B0-----:R-:W-:Y:S02]  /*99a0*/  @!P0 IMAD.MOV.U32 R126, RZ, RZ, R209 ;  /* 0x000000ffff7e8224 */ /* 0x001fe400078e00d1 */
[----:B------:R-:W-:-:S05]  /*99b0*/  @!P0 IMAD.MOV.U32 R127, RZ, RZ, R208 ;  /* 0x000000ffff7f8224 */ /* 0x000fca00078e00d0 */
[----:B------:R0:W3:Y:S01]  /*99c0*/  @!P0 LDG.E.U8 R192, desc[UR20][R126.64] ;  /* 0x000000147ec08981 */ /* 0x0000e2000c1e1100 */
[----:B------:R-:W-:Y:S01]  /*99d0*/  PRMT R196, RZ, 0x7610, R196 ;  /* 0x00007610ffc47816 */ /* 0x000fe200000000c4 */
        /* <DEDUP_REMOVED lines=14> */
[----:B------:R0:W3:Y:S04]  /*9ac0*/  @!P0 LDG.E.U8 R200, desc[UR20][R126.64] ;  /* 0x000000147ec88981 */ /* 0x0000e8000c1e1100 */
[----:B------:R1:W-:Y:S01]  /*9ad0*/  STS.U8 [R91+UR9+0x2000], R147 ;  /* 0x002000935b007988 */ /* 0x0003e20008000009 */
[----:B0-----:R-:W-:Y:S02]  /*9ae0*/  @!P0 IMAD.MOV.U32 R126, RZ, RZ, R227 ;  /* 0x000000ffff7e8224 */ /* 0x001fe400078e00e3 */
[----:B------:R-:W-:Y:S01]  /*9af0*/  @!P0 IMAD.MOV.U32 R127, RZ, RZ, R226 ;  /* 0x000000ffff7f8224 */ /* 0x000fe200078e00e2 */
[----:B-1----:R-:W-:-:S04]  /*9b00*/  PRMT R147, RZ, 0x7610, R147 ;  /* 0x00007610ff937816 */ /* 0x002fc80000000093 */
[----:B------:R0:W3:Y:S04]  /*9b10*/  @!P0 LDG.E.U8 R202, desc[UR20][R126.64] ;  /* 0x000000147eca8981 */ /* 0x0000e8000c1e1100 */
[----:B------:R1:W-:Y:S01]  /*9b20*/  STS.U8 [R91+UR9+0x2200], R146 ;  /* 0x002200925b007988 */ /* 0x0003e20008000009 */
[----:B0-----:R-:W-:Y:S02]  /*9b30*/  @!P0 IMAD.MOV.U32 R126, RZ, RZ, R245 ;  /* 0x000000ffff7e8224 */ /* 0x001fe400078e00f5 */
[----:B------:R-:W-:Y:S01]  /*9b40*/  @!P0 IMAD.MOV.U32 R127, RZ, RZ, R244 ;  /* 0x000000ffff7f8224 */ /* 0x000fe200078e00f4 */
[----:B-1----:R-:W-:-:S04]  /*9b50*/  PRMT R146, RZ, 0x7610, R146 ;  /* 0x00007610ff927816 */ /* 0x002fc80000000092 */
[----:B------:R0:W3:Y:S04]  /*9b60*/  @!P0 LDG.E.U8 R147, desc[UR20][R126.64] ;  /* 0x000000147e938981 */ /* 0x0000e8000c1e1100 */
[----:B--2---:R1:W-:Y:S01]  /*9b70*/  STS.U8 [R91+UR9+0x2400], R145 ;  /* 0x002400915b007988 */ /* 0x0043e20008000009 */
[----:B0-----:R-:W-:Y:S02]  /*9b80*/  @!P0 IMAD.MOV.U32 R126, RZ, RZ, R191 ;  /* 0x000000ffff7e8224 */ /* 0x001fe400078e00bf */
[----:B------:R-:W-:Y:S01]  /*9b90*/  @!P0 IMAD.MOV.U32 R127, RZ, RZ, R189 ;  /* 0x000000ffff7f8224 */ /* 0x000fe200078e00bd */
[----:B-1----:R-:W-:-:S04]  /*9ba0*/  PRMT R145, RZ, 0x7610, R145 ;  /* 0x00007610ff917816 */ /* 0x002fc80000000091 */
[----:B------:R0:W2:Y:S04]  /*9bb0*/  @!P0 LDG.E.U8 R146, desc[UR20][R126.64] ;  /* 0x000000147e928981 */ /* 0x0000a8000c1e1100 */
[----:B------:R1:W-:Y:S01]  /*9bc0*/  STS.U8 [R91+UR9+0x2600], R144 ;  /* 0x002600905b007988 */ /* 0x0003e20008000009 */
        /* <DEDUP_REMOVED lines=63> */
[----:B------:R0:W2:Y:S02]  /*9fc0*/  @!P0 LDG.E.U8 R151, desc[UR20][R126.64] ;  /* 0x000000147e978981 */ /* 0x0000a4000c1e1100 */
[----:B0-----:R-:W-:Y:S02]  /*9fd0*/  @!P0 IMAD.MOV.U32 R126, RZ, RZ, R235 ;  /* 0x000000ffff7e8224 */ /* 0x001fe400078e00eb */
[----:B------:R-:W-:-:S05]  /*9fe0*/  @!P0 IMAD.MOV.U32 R127, RZ, RZ, R234 ;  /* 0x000000ffff7f8224 */ /* 0x000fca00078e00ea */
[----:B------:R0:W2:Y:S04]  /*9ff0*/  @!P0 LDG.E.U8 R148, desc[UR20][R126.64] ;  /* 0x000000147e948981 */ /* 0x0000a8000c1e1100 */
[----:B------:R-:W0:Y:S01]  /*a000*/  LDL R127, [R1] ;  /* 0x00000000017f7983 */ /* 0x000e220000100800 */
[----:B------:R-:W-:-:S05]  /*a010*/  LOP3.LUT R91, R91, 0x10, RZ, 0x3c, !PT ;  /* 0x000000105b5b7812 */ /* 0x000fca00078e3cff */
[----:B------:R1:W-:Y:S04]  /*a020*/  STS.U8 [R91+UR9+0x2080], R236 ;  /* 0x002080ec5b007988 */ /* 0x0003e80008000009 */
[----:B------:R4:W-:Y:S01]  /*a030*/  STS.U8 [R91+UR9+0x2280], R238 ;  /* 0x002280ee5b007988 */ /* 0x0009e20008000009 */
[----:B-1----:R-:W-:Y:S02]  /*a040*/  PRMT R236, RZ, 0x7610, R236 ;  /* 0x00007610ffec7816 */ /* 0x002fe400000000ec */
[----:B----4-:R-:W-:Y:S01]  /*a050*/  PRMT R238, RZ, 0x7610, R238 ;  /* 0x00007610ffee7816 */ /* 0x010fe200000000ee */
[----:B------:R1:W-:Y:S04]  /*a060*/  STS.U8 [R91+UR9+0x2480], R167 ;  /* 0x002480a75b007988 */ /* 0x0003e80008000009 */
[----:B------:R4:W-:Y:S01]  /*a070*/  STS.U8 [R91+UR9+0x2680], R163 ;  /* 0x002680a35b007988 */ /* 0x0009e20008000009 */
[----:B-1----:R-:W-:-:S02]  /*a080*/  PRMT R167, RZ, 0x7610, R167 ;  /* 0x00007610ffa77816 */ /* 0x002fc400000000a7 */
[----:B----4-:R-:W-:Y:S01]  /*a090*/  PRMT R163, RZ, 0x7610, R163 ;  /* 0x00007610ffa37816 */ /* 0x010fe200000000a3 */
[----:B0-----:R-:W-:Y:S02]  /*a0a0*/  @!P0 IMAD.MOV.U32 R126, RZ, RZ, R127 ;  /* 0x000000ffff7e8224 */ /* 0x001fe400078e007f */
[----:B------:R-:W-:-:S05]  /*a0b0*/  @!P0 IMAD.MOV.U32 R127, RZ, RZ, R252 ;  /* 0x000000ffff7f8224 */ /* 0x000fca00078e00fc */
[----:B------:R0:W4:Y:S02]  /*a0c0*/  @!P0 LDG.E.U8 R236, desc[UR20][R126.64] ;  /* 0x000000147eec8981 */ /* 0x000124000c1e1100 */
[----:B0-----:R-:W-:Y:S02]  /*a0d0*/  @!P0 IMAD.MOV.U32 R126, RZ, RZ, R205 ;  /* 0x000000ffff7e8224 */ /* 0x001fe400078e00cd */
[----:B------:R-:W-:-:S05]  /*a0e0*/  @!P0 IMAD.MOV.U32 R127, RZ, RZ, R204 ;  /* 0x000000ffff7f8224 */ /* 0x000fca00078e00cc */
[----:B------:R0:W2:Y:S02]  /*a0f0*/  @!P0 LDG.E.U8 R238, desc[UR20][R126.64] ;  /* 0x000000147eee8981 */ /* 0x0000a4000c1e1100 */
[----:B0-----:R-:W-:Y:S02]  /*a100*/  @!P0 IMAD.MOV.U32 R126, RZ, RZ, R221 ;  /* 0x000000ffff7e8224 */ /* 0x001fe400078e00dd */
[----:B------:R-:W-:-:S05]  /*a110*/  @!P0 IMAD.MOV.U32 R127, RZ, RZ, R220 ;  /* 0x000000ffff7f8224 */ /* 0x000fca00078e00dc */
[----:B------:R0:W2:Y:S02]  /*a120*/  @!P0 LDG.E.U8 R167, desc[UR20][R126.64] ;  /* 0x000000147ea78981 */ /* 0x0000a4000c1e1100 */
[----:B0-----:R-:W-:Y:S02]  /*a130*/  @!P0 IMAD.MOV.U32 R126, RZ, RZ, R239 ;  /* 0x000000ffff7e8224 */ /* 0x001fe400078e00ef */
[----:B------:R-:W-:-:S05]  /*a140*/  @!P0 IMAD.MOV.U32 R127, RZ, RZ, R237 ;  /* 0x000000ffff7f8224 */ /* 0x000fca00078e00ed */
[----:B------:R0:W2:Y:S04]  /*a150*/  @!P0 LDG.E.U8 R163, desc[UR20][R126.64] ;  /* 0x000000147ea38981 */ /* 0x0000a8000c1e1100 */
[----:B------:R-:W0:Y:S04]  /*a160*/  LDL R126, [R1+0x4] ;  /* 0x00000400017e7983 */ /* 0x000e280000100800 */
[----:B------:R-:W0:Y:S04]  /*a170*/  LDL R127, [R1+0x8] ;  /* 0x00000800017f7983 */ /* 0x000e280000100800 */
[----:B------:R1:W-:Y:S04]  /*a180*/  STS.U8 [R91+UR9+0x2880], R161 ;  /* 0x002880a15b007988 */ /* 0x0003e80008000009 */
[----:B------:R3:W-:Y:S01]  /*a190*/  STS.U8 [R91+UR9+0x2a80], R128 ;  /* 0x002a80805b007988 */ /* 0x0007e20008000009 */
[----:B-1----:R-:W-:-:S02]  /*a1a0*/  PRMT R161, RZ, 0x7610, R161 ;  /* 0x00007610ffa17816 */ /* 0x002fc400000000a1 */
[----:B---3--:R-:W-:Y:S01]  /*a1b0*/  PRMT R128, RZ, 0x7610, R128 ;  /* 0x00007610ff807816 */ /* 0x008fe20000000080 */
[----:B------:R1:W-:Y:S04]  /*a1c0*/  STS.U8 [R91+UR9+0x2c80], R122 ;  /* 0x002c807a5b007988 */ /* 0x0003e80008000009 */
[----:B------:R3:W-:Y:S01]  /*a1d0*/  STS.U8 [R91+UR9+0x2e80], R125 ;  /* 0x002e807d5b007988 */ /* 0x0007e20008000009 */
[----:B-1----:R-:W-:Y:S02]  /*a1e0*/  PRMT R122, RZ, 0x7610, R122 ;  /* 0x00007610ff7a7816 */ /* 0x002fe4000000007a */
[----:B---3--:R-:W-:Y:S02]  /*a1f0*/  PRMT R125, RZ, 0x7610, R125 ;  /* 0x00007610ff7d7816 */ /* 0x008fe4000000007d */
[----:B0-----:R-:W-:-:S04]  /*a200*/  @!P0 LOP3.LUT R127, R127, R126, RZ, 0x3c, !PT ;  /* 0x0000007e7f7f8212 */ /* 0x001fc800078e3cff */
[----:B------:R-:W-:-:S04]  /*a210*/  @!P0 LOP3.LUT R126, R127, R126, RZ, 0x3c, !PT ;  /* 0x0000007e7f7e8212 */ /* 0x000fc800078e3cff */
[----:B------:R-:W-:-:S05]  /*a220*/  @!P0 LOP3.LUT R127, R127, R126, RZ, 0x3c, !PT ;  /* 0x0000007e7f7f8212 */ /* 0x000fca00078e3cff */
[----:B------:R0:W3:Y:S02]  /*a230*/  @!P0 LDG.E.U8 R161, desc[UR20][R126.64] ;  /* 0x000000147ea18981 */ /* 0x0000e4000c1e1100 */
        /* <DEDUP_REMOVED lines=11> */
[----:B------:R1:W-:Y:S02]  /*a2f0*/  STS.U8 [R91+UR9+0x3080], R130 ;  /* 0x003080825b007988 */ /* 0x0003e40008000009 */
[----:B-1----:R-:W-:-:S02]  /*a300*/  PRMT R130, RZ, 0x7610, R130 ;  /* 0x00007610ff827816 */ /* 0x002fc40000000082 */
[----:B------:R1:W-:Y:S02]  /*a310*/  STS.U8 [R91+UR9+0x3280], R133 ;  /* 0x003280855b007988 */ /* 0x0003e40008000009 */
[----:B-1----:R-:W1:Y:S01]  /*a320*/  S2R R133, SR_TID.X ;  /* 0x0000000000857919 */ /* 0x002e620000002100 */
[----:B0-----:R-:W-:-:S04]  /*a330*/  @!P0 LOP3.LUT R127, R127, R126, RZ, 0x3c, !PT ;  /* 0x0000007e7f7f8212 */ /* 0x001fc800078e3cff */
[----:B------:R-:W-:-:S04]  /*a340*/  @!P0 LOP3.LUT R126, R127, R126, RZ, 0x3c, !PT ;  /* 0x0000007e7f7e8212 */ /* 0x000fc800078e3cff */
[----:B------:R-:W-:-:S05]  /*a350*/  @!P0 LOP3.LUT R127, R127, R126, RZ, 0x3c, !PT ;  /* 0x0000007e7f7f8212 */ /* 0x000fca00078e3cff */
[----:B------:R0:W2:Y:S04]  /*a360*/  @!P0 LDG.E.U8 R130, desc[UR20][R126.64] ;  /* 0x000000147e828981 */ /* 0x0000a8000c1e1100 */
[----:B------:R-:W2:Y:S01]  /*a370*/  LDL.LU R126, [R1+0x18] ;  /* 0x00001800017e7983 */ /* 0x000ea20000300800 */
[----:B0-----:R-:W0:Y:S01]  /*a380*/  S2R R127, SR_TID.X ;  /* 0x00000000007f7919 */ /* 0x001e220000002100 */
[----:B-1----:R-:W-:Y:S02]  /*a390*/  LOP3.LUT R133, R133, 0x7f, RZ, 0xc0, !PT ;  /* 0x0000007f85857812 */ /* 0x002fe400078ec0ff */
[----:B------:R1:W5:Y:S02]  /*a3a0*/  LDL.LU R91, [R1+0x40] ;  /* 0x00004000015b7983 */ /* 0x0003640000300800 */
[----:B------:R-:W-:-:S05]  /*a3b0*/  LOP3.LUT R133, R133, 0x10, RZ, 0x3c, !PT ;  /* 0x0000001085857812 */ /* 0x000fca00078e3cff */
[----:B------:R-:W-:Y:S04]  /*a3c0*/  STS.U8 [R133+UR9+0x3480], R152 ;  /* 0x0034809885007988 */ /* 0x000fe80008000009 */
[----:B------:R0:W-:Y:S02]  /*a3d0*/  STS.U8 [R133+UR9+0x3680], R159 ;  /* 0x0036809f85007988 */ /* 0x0001e40008000009 */
[----:B0-----:R-:W-:-:S04]  /*a3e0*/  LOP3.LUT R127, R127, 0x7f, RZ, 0xc0, !PT ;  /* 0x0000007f7f7f7812 */ /* 0x001fc800078ec0ff */
[C---:B------:R-:W-:Y:S02]  /*a3f0*/  LOP3.LUT R159, R127.reuse, 0x10, RZ, 0x3c, !PT ;  /* 0x000000107f9f7812 */ /* 0x040fe400078e3cff */
[----:B------:R-:W-:-:S03]  /*a400*/  LOP3.LUT R152, R127, 0x20, RZ, 0x3c, !PT ;  /* 0x000000207f987812 */ /* 0x000fc600078e3cff */
[----:B------:R-:W-:Y:S04]  /*a410*/  STS.U8 [R159+UR9+0x3880], R166 ;  /* 0x003880a69f007988 */ /* 0x000fe80008000009 */
[----:B------:R-:W-:Y:S04]  /*a420*/  STS.U8 [R159+UR9+0x3a80], R172 ;  /* 0x003a80ac9f007988 */ /* 0x000fe80008000009 */
[----:B------:R-:W-:Y:S04]  /*a430*/  STS.U8 [R159+UR9+0x3c80], R178 ;  /* 0x003c80b29f007988 */ /* 0x000fe80008000009 */
[----:B------:R-:W-:Y:S01]  /*a440*/  STS.U8 [R159+UR9+0x3e80], R184 ;  /* 0x003e80b89f007988 */ /* 0x000fe20008000009 */
[----:B------:R-:W-:-:S03]  /*a450*/  LOP3.LUT R133, R127, 0x30, RZ, 0x3c, !PT ;  /* 0x000000307f857812 */ /* 0x000fc600078e3cff */
[----:B--2---:R-:W-:Y:S04]  /*a460*/  STS.U8 [R152+UR9+0x2100], R126 ;  /* 0x0021007e98007988 */ /* 0x004fe80008000009 */
[----:B------:R0:W-:Y:S04]  /*a470*/  STS.U8 [R152+UR9+0x2300], R92 ;  /* 0x0023005c98007988 */ /* 0x0001e80008000009 */
[----:B------:R2:W-:Y:S04]  /*a480*/  STS.U8 [R152+UR9+0x2500], R61 ;  /* 0x0025003d98007988 */ /* 0x0005e80008000009 */
[----:B------:R0:W-:Y:S04]  /*a490*/  STS.U8 [R152+UR9+0x2700], R62 ;  /* 0x0027003e98007988 */ /* 0x0001e80008000009 */
[----:B------:R-:W-:Y:S04]  /*a4a0*/  STS.U8 [R152+UR9+0x2900], R162 ;  /* 0x002900a298007988 */ /* 0x000fe80008000009 */
        /* <DEDUP_REMOVED lines=9> */
[----:B0-----:R1:W5:Y:S04]  /*a540*/  LDL.LU R92, [R1+0x3c] ;  /* 0x00003c00015c7983 */ /* 0x0013680000300800 */
[----:B------:R-:W-:Y:S04]  /*a550*/  STS.U8 [R152+UR9+0x3d00], R180 ;  /* 0x003d00b498007988 */ /* 0x000fe80008000009 */
[----:B--2---:R1:W5:Y:S04]  /*a560*/  LDL.LU R61, [R1+0x38] ;  /* 0x00003800013d7983 */ /* 0x0043680000300800 */
[----:B------:R-:W-:Y:S04]  /*a570*/  STS.U8 [R152+UR9+0x3f00], R186 ;  /* 0x003f00ba98007988 */ /* 0x000fe80008000009 */
[----:B------:R1:W5:Y:S04]  /*a580*/  LDL.LU R62, [R1+0x34] ;  /* 0x00003400013e7983 */ /* 0x0003680000300800 */
[----:B------:R0:W-:Y:S04]  /*a590*/  STS.U8 [R133+UR9+0x2180], R31 ;  /* 0x0021801f85007988 */ /* 0x0001e80008000009 */
[----:B------:R2:W-:Y:S04]  /*a5a0*/  STS.U8 [R133+UR9+0x2380], R32 ;  /* 0x0023802085007988 */ /* 0x0005e80008000009 */
[----:B------:R1:W-:Y:S04]  /*a5b0*/  STS.U8 [R133+UR9+0x2580], R0 ;  /* 0x0025800085007988 */ /* 0x0003e80008000009 */
[----:B0-----:R0:W5:Y:S04]  /*a5c0*/  LDL.LU R31, [R1+0x30] ;  /* 0x00003000011f7983 */ /* 0x0011680000300800 */
[----:B--2---:R0:W5:Y:S04]  /*a5d0*/  LDL.LU R32, [R1+0x2c] ;  /* 0x00002c0001207983 */ /* 0x0041680000300800 */
[----:B-1----:R0:W5:Y:S04]  /*a5e0*/  LDL.LU R0, [R1+0x28] ;  /* 0x0000280001007983 */ /* 0x0021680000300800 */
[----:B------:R1:W-:Y:S04]  /*a5f0*/  STS.U8 [R133+UR9+0x2780], R3 ;  /* 0x0027800385007988 */ /* 0x0003e80008000009 */
[----:B-1----:R0:W5:Y:S01]  /*a600*/  LDL.LU R3, [R1+0x24] ;  /* 0x0000240001037983 */ /* 0x0021620000300800 */
[----:B------:R-:W1:Y:S03]  /*a610*/  S2R R126, SR_TID.X ;  /* 0x00000000007e7919 */ /* 0x000e660000002100 */
[----:B------:R-:W-:Y:S04]  /*a620*/  STS.U8 [R133+UR9+0x2980], R157 ;  /* 0x0029809d85007988 */ /* 0x000fe80008000009 */
[----:B------:R-:W-:Y:S04]  /*a630*/  STS.U8 [R133+UR9+0x2b80], R119 ;  /* 0x002b807785007988 */ /* 0x000fe80008000009 */
[----:B------:R-:W-:Y:S04]  /*a640*/  STS.U8 [R133+UR9+0x2d80], R123 ;  /* 0x002d807b85007988 */ /* 0x000fe80008000009 */
[----:B------:R-:W-:Y:S04]  /*a650*/  STS.U8 [R133+UR9+0x2f80], R129 ;  /* 0x002f808185007988 */ /* 0x000fe80008000009 */
[----:B------:R-:W-:Y:S04]  /*a660*/  STS.U8 [R133+UR9+0x3180], R132 ;  /* 0x0031808485007988 */ /* 0x000fe80008000009 */
[----:B------:R-:W-:Y:S04]  /*a670*/  STS.U8 [R133+UR9+0x3380], R150 ;  /* 0x0033809685007988 */ /* 0x000fe80008000009 */
[----:B------:R-:W-:Y:S04]  /*a680*/  STS.U8 [R133+UR9+0x3580], R154 ;  /* 0x0035809a85007988 */ /* 0x000fe80008000009 */
[----:B------:R-:W-:Y:S01]  /*a690*/  STS.U8 [R133+UR9+0x3780], R164 ;  /* 0x003780a485007988 */ /* 0x000fe20008000009 */
[----:B-1----:R-:W-:-:S03]  /*a6a0*/  LOP3.LUT R127, R126, 0x7f, RZ, 0xc0, !PT ;  /* 0x0000007f7e7f7812 */ /* 0x002fc600078ec0ff */
        /* <DEDUP_REMOVED lines=22> */
[----:B------:R-:W-:Y:S04]  /*a810*/  STS.U8 [R133+UR9+0x5d80], R139 ;  /* 0x005d808b85007988 */ /* 0x000fe80008000009 */
[----:B------:R-:W-:Y:S04]  /*a820*/  STS.U8 [R121+UR9+0x5200], R138 ;  /* 0x0052008a79007988 */ /* 0x000fe80008000009 */
[----:B------:R-:W-:Y:S04]  /*a830*/  STS.U8 [R121+UR9+0x5600], R137 ;  /* 0x0056008979007988 */ /* 0x000fe80008000009 */
[----:B------:R-:W-:Y:S04]  /*a840*/  STS.U8 [R121+UR9+0x5a00], R136 ;  /* 0x005a008879007988 */ /* 0x000fe80008000009 */
[----:B------:R1:W-:Y:S04]  /*a850*/  STS.U8 [R121+UR9+0x5e00], R135 ;  /* 0x005e008779007988 */ /* 0x0003e80008000009 */
[----:B------:R-:W-:Y:S04]  /*a860*/  STS.U8 [R120+UR9+0x5280], R134 ;  /* 0x0052808678007988 */ /* 0x000fe80008000009 */
[----:B------:R-:W-:Y:S01]  /*a870*/  STS.U8 [R120+UR9+0x5680], R151 ;  /* 0x0056809778007988 */ /* 0x000fe20008000009 */
[----:B-1----:R-:W-:-:S03]  /*a880*/  LOP3.LUT R121, R127, 0x60, RZ, 0x3c, !PT ;  /* 0x000000607f797812 */ /* 0x002fc600078e3cff */
[----:B------:R-:W-:Y:S04]  /*a890*/  STS.U8 [R120+UR9+0x5a80], R148 ;  /* 0x005a809478007988 */ /* 0x000fe80008000009 */
[----:B----4-:R1:W-:Y:S04]  /*a8a0*/  STS.U8 [R120+UR9+0x5e80], R236 ;  /* 0x005e80ec78007988 */ /* 0x0103e80008000009 */
[----:B------:R0:W-:Y:S04]  /*a8b0*/  STS.U8 [R121+UR9+0x5300], R238 ;  /* 0x005300ee79007988 */ /* 0x0001e80008000009 */
[----:B------:R0:W-:Y:S01]  /*a8c0*/  STS.U8 [R121+UR9+0x5700], R167 ;  /* 0x005700a779007988 */ /* 0x0001e20008000009 */
[----:B-1----:R-:W-:-:S03]  /*a8d0*/  LOP3.LUT R120, R127, 0x70, RZ, 0x3c, !PT ;  /* 0x000000707f787812 */ /* 0x002fc600078e3cff */
[----:B------:R0:W-:Y:S04]  /*a8e0*/  STS.U8 [R121+UR9+0x5b00], R163 ;  /* 0x005b00a379007988 */ /* 0x0001e80008000009 */
[----:B---3--:R0:W-:Y:S04]  /*a8f0*/  STS.U8 [R121+UR9+0x5f00], R161 ;  /* 0x005f00a179007988 */ /* 0x0081e80008000009 */
[----:B------:R0:W-:Y:S04]  /*a900*/  STS.U8 [R120+UR9+0x5380], R128 ;  /* 0x0053808078007988 */ /* 0x0001e80008000009 */
[----:B------:R0:W-:Y:S04]  /*a910*/  STS.U8 [R120+UR9+0x5780], R122 ;  /* 0x0057807a78007988 */ /* 0x0001e80008000009 */
[----:B------:R0:W-:Y:S04]  /*a920*/  STS.U8 [R120+UR9+0x5b80], R125 ;  /* 0x005b807d78007988 */ /* 0x0001e80008000009 */
[----:B------:R0:W-:Y:S01]  /*a930*/  STS.U8 [R120+UR9+0x5f80], R130 ;  /* 0x005f808278007988 */ /* 0x0001e20008000009 */
[----:B------:R1:W-:Y:S06]  /*a940*/  MEMBAR.ALL.CTA ;  /* 0x0000000000007992 */ /* 0x0003ec0000008000 */
[----:B-1----:R-:W1:Y:S01]  /*a950*/  FENCE.VIEW.ASYNC.S ;  /* 0x00000000000073c6 */ /* 0x002e620000000000 */
[----:B------:R-:W-:Y:S01]  /*a960*/  ULEA UR6, UR23, UR9, 0x3 ;  /* 0x0000000917067291 */ /* 0x000fe2000f8e18ff */
[----:B------:R-:W-:-:S03]  /*a970*/  UMOV UR4, UR5 ;  /* 0x0000000500047c82 */ /* 0x000fc60008000000 */
[----:B------:R-:W-:Y:S01]  /*a980*/  UIADD3 UR6, UPT, UPT, UR6, 0x6000, URZ ;  /* 0x0000600006067890 */ /* 0x000fe2000fffe0ff */
[----:B-1----:R-:W-:Y:S06]  /*a990*/  BAR.SYNC.DEFER_BLOCKING 0x0 ;  /* 0x0000000000007b1d */ /* 0x002fec0000010000 */
[----:B0-----:R-:W-:Y:S05]  /*a9a0*/  BRA.U UP1, `(.L_x_9) ;  /* 0x0000000101487547 */ /* 0x001fea000b800000 */
[----:B------:R-:W-:Y:S01]  /*a9b0*/  UMOV UR13, 0x80004020 ;  /* 0x80004020000d7882 */ /* 0x000fe20000000000 */
[----:B------:R-:W-:Y:S01]  /*a9c0*/  UMOV UR15, 0x40004040 ;  /* 0x40004040000f7882 */ /* 0x000fe20000000000 */
[----:B------:R-:W-:Y:S01]  /*a9d0*/  UMOV UR16, 0x0 ;  /* 0x0000000000107882 */ /* 0x000fe20000000000 */
[----:B------:R-:W-:Y:S01]  /*a9e0*/  UMOV UR17, 0x4088010 ;  /* 0x0408801000117882 */ /* 0x000fe20000000000 */
[----:B------:R-:W-:Y:S01]  /*a9f0*/  UMOV UR40, 0x0 ;  /* 0x0000000000287882 */ /* 0x000fe20000000000 */
[----:B------:R-:W-:Y:S01]  /*aa00*/  UMOV UR41, 0x4088010 ;  /* 0x0408801000297882 */ /* 0x000fe20000000000 */
[----:B------:R-:W-:Y:S01]  /*aa10*/  UMOV UR42, 0x0 ;  /* 0x00000000002a7882 */ /* 0x000fe20000000000 */
[----:B------:R-:W-:Y:S01]  /*aa20*/  UMOV UR43, 0x4088010 ;  /* 0x04088010002b7882 */ /* 0x000fe20000000000 */
[----:B------:R-:W-:Y:S01]  /*aa30*/  UMOV UR7, URZ ;  /* 0x000000ff00077c82 */ /* 0x000fe20008000000 */
[----:B------:R0:W-:Y:S01]  /*aa40*/  UTCQMMA gdesc[UR12], gdesc[UR14], tmem[UR8], tmem[UR16], idesc[UR17], UPT ;  /* 0x00ff100e0c0075ea */ /* 0x0001e2000b800308 */
        /* <DEDUP_REMOVED lines=8> */
.L_x_9:
[----:B------:R-:W-:Y:S01]  /*aad0*/  UIADD3 UR23, UPT, UPT, UR23, 0x1, URZ ;  /* 0x0000000117177890 */ /* 0x000fe2000fffe0ff */
[----:B------:R-:W-:Y:S01]  /*aae0*/  IMAD.U32 R119, RZ, RZ, UR4 ;  /* 0x00000004ff777e24 */ /* 0x000fe2000f8e00ff */
[----:B------:R-:W-:Y:S02]  /*aaf0*/  UIADD3 UR19, UPT, UPT, UR19, -0x1, URZ ;  /* 0xffffffff13137890 */ /* 0x000fe4000fffe0ff */
[----:B------:R-:W-:Y:S02]  /*ab00*/  UISETP.GT.AND UP2, UPT, UR23, 0x1, UPT ;  /* 0x000000011700788c */ /* 0x000fe4000bf44270 */
[----:B------:R-:W-:Y:S02]  /*ab10*/  UIADD3 UR22, UPT, UPT, UR22, -0x80, URZ ;  /* 0xffffff8016167890 */ /* 0x000fe4000fffe0ff */
[----:B0-----:R-:W-:Y:S02]  /*ab20*/  USEL UR5, URZ, 0x1, !UP2 ;  /* 0x00000001ff057887 */ /* 0x001fe4000d000000 */
[----:B------:R-:W-:-:S02]  /*ab30*/  USEL UR23, UR23, URZ, !UP2 ;  /* 0x000000ff17177287 */ /* 0x000fc4000d000000 */
[----:B------:R-:W-:Y:S02]  /*ab40*/  UISETP.NE.U32.AND UP2, UPT, UR19, URZ, UPT ;  /* 0x000000ff1300728c */ /* 0x000fe4000bf45070 */
[----:B------:R-:W-:-:S07]  /*ab50*/  ULOP3.LUT UR5, UR4, UR5, URZ, 0x3c, !UPT ;  /* 0x0000000504057292 */ /* 0x000fce000f8e3cff */
[----:B------:R-:W-:Y:S05]  /*ab60*/  BRA.U UP2, `(.L_x_10) ;  /* 0xffffffbd02b07547 */ /* 0x000fea000b83ffff */
.L_x_7:
[----:B------:R-:W-:-:S09]  /*ab70*/  UISETP.GE.AND UP1, UPT, UR24, 0x80, UPT ;  /* 0x000000801800788c */ /* 0x000fd2000bf26270 */
[----:B------:R-:W-:Y:S05]  /*ab80*/  BRA.U !UP1, `(.L_x_11) ;  /* 0x0000000109107547 */ /* 0x000fea000b800000 */
[----:B------:R-:W-:-:S06]  /*ab90*/  USHF.L.U32 UR4, UR4, 0x1f, URZ ;  /* 0x0000001f04047899 */ /* 0x000fcc00080006ff */
[----:B-----5:R-:W-:-:S04]  /*aba0*/  IMAD.U32 R0, RZ, RZ, UR4 ;  /* 0x00000004ff007e24 */ /* 0x020fc8000f8e00ff */
[----:B------:R-:W1:Y:S02]  /*abb0*/  SYNCS.PHASECHK.TRANS64.TRYWAIT P0, [UR6], R0 ;  /* 0x00000000ff0075a7 */ /* 0x000e640008001106 */
[----:B-1----:R-:W-:Y:S05]  /*abc0*/  @!P0 BRA `(.L_x_12) ;  /* 0x0000000c00d88947 */ /* 0x002fea0003800000 */
.L_x_11:
[----:B------:R-:W2:Y:S01]  /*abd0*/  LDL.LU R26, [R1+0x1c] ;  /* 0x00001c00011a7983 */ /* 0x000ea20000300800 */
[----:B------:R-:W1:Y:S03]  /*abe0*/  LDCU UR4, c[0x0][0x3b4] ;  /* 0x00007680ff0477ac */ /* 0x000e660008000800 */
[----:B------:R-:W1:Y:S01]  /*abf0*/  LDL.LU R25, [R1+0x20] ;  /* 0x0000200001197983 */ /* 0x000e620000300800 */
[----:B------:R-:W3:Y:S01]  /*ac00*/  LDCU.128 UR12, c[0x0][0x390] ;  /* 0x00007200ff0c77ac */ /* 0x000ee20008000c00 */
[----:B------:R-:W-:Y:S06]  /*ac10*/  BAR.SYNC.DEFER_BLOCKING 0x0 ;  /* 0x0000000000007b1d */ /* 0x000fec0000010000 */
[----:B------:R-:W4:Y:S01]  /*ac20*/  S2R R27, SR_TID.X ;  /* 0x00000000001b7919 */ /* 0x000f220000002100 */
[----:B------:R-:W0:Y:S01]  /*ac30*/  S2R R28, SR_CgaCtaId ;  /* 0x00000000001c7919 */ /* 0x000e220000008800 */
[----:B------:R-:W3:Y:S02]  /*ac40*/  @!P3 SYNCS.CCTL.IV [UR9+0x6000] ;  /* 0x00600000ff00b9b1 */ /* 0x000ee40008000009 */
[----:B---3--:R-:W-:Y:S06]  /*ac50*/  BAR.SYNC.DEFER_BLOCKING 0x0 ;  /* 0x0000000000007b1d */ /* 0x008fec0000010000 */
[----:B------:R-:W-:Y:S01]  /*ac60*/  LDTM.16dp32bit_t0_t15.x16 R4, tmem[UR10] ;  /* 0x0000000a000479ee */ /* 0x000fe20008a00000 */
[----:B------:R-:W3:Y:S01]  /*ac70*/  LDTM.16dp32bit_t16_t31.x16 R4, tmem[UR10+0x10] ;  /* 0x0000100a000479ee */ /* 0x000ee20008a20000 */
[C---:B----45:R-:W-:Y:S01]  /*ac80*/  IMAD.SHL.U32 R3, R27.reuse, 0x10, RZ ;  /* 0x000000101b037824 */ /* 0x070fe200078e00ff */
[--C-:B------:R-:W-:Y:S01]  /*ac90*/  SHF.R.S32.HI R23, RZ, 0x5, R27.reuse ;  /* 0x00000005ff177819 */ /* 0x100fe2000001141b */
[C---:B------:R-:W-:Y:S01]  /*aca0*/  IMAD.SHL.U32 R0, R27.reuse, 0x20, RZ ;  /* 0x000000201b007824 */ /* 0x040fe200078e00ff */
[----:B------:R-:W-:Y:S01]  /*acb0*/  SHF.R.S32.HI R24, RZ, 0x2, R27 ;  /* 0x00000002ff187819 */ /* 0x000fe2000001141b */
[----:B------:R-:W-:Y:S01]  /*acc0*/  IMAD.SHL.U32 R21, R27, 0x4, RZ ;  /* 0x000000041b157824 */ /* 0x000fe200078e00ff */
[----:B------:R-:W-:-:S02]  /*acd0*/  LOP3.LUT R2, R3, 0x30, RZ, 0xc0, !PT ;  /* 0x0000003003027812 */ /* 0x000fc400078ec0ff */
[----:B------:R-:W-:Y:S02]  /*ace0*/  LOP3.LUT R0, R0, 0x300, RZ, 0xc0, !PT ;  /* 0x0000030000007812 */ /* 0x000fe400078ec0ff */
[----:B------:R-:W-:Y:S01]  /*acf0*/  LOP3.LUT R22, R2, 0x1c0, R21, 0xf8, !PT ;  /* 0x000001c002167812 */ /* 0x000fe200078ef815 */
[----:B------:R-:W-:Y:S01]  /*ad00*/  IMAD.SHL.U32 R2, R27, 0x2, RZ ;  /* 0x000000021b027824 */ /* 0x000fe200078e00ff */
[----:B------:R-:W-:Y:S01]  /*ad10*/  LOP3.LUT R3, R0, 0x70, R3, 0xf8, !PT ;  /* 0x0000007000037812 */ /* 0x000fe200078ef803 */
[----:B------:R-:W4:Y:S01]  /*ad20*/  @!P3 SYNCS.CCTL.IV [UR9+0x6008] ;  /* 0x00600800ff00b9b1 */ /* 0x000f220008000009 */
[----:B------:R-:W-:Y:S01]  /*ad30*/  SGXT R0, R23, 0x1 ;  /* 0x000000011700781a */ /* 0x000fe20000000200 */
[----:B------:R-:W-:Y:S01]  /*ad40*/  NOP ;  /* 0x0000000000007918 */ /* 0x000fe20000000000 */
[----:B------:R-:W-:Y:S02]  /*ad50*/  LOP3.LUT R2, R2, 0x80, RZ, 0xc0, !PT ;  /* 0x0000008002027812 */ /* 0x000fe400078ec0ff */
[----:B---3--:R-:W-:-:S02]  /*ad60*/  F2FP.SATFINITE.E4M3.F32.PACK_AB_MERGE_C R4, R5, R4, RZ ;  /* 0x000000040504723e */ /* 0x008fc400048070ff */
[----:B------:R-:W-:Y:S01]  /*ad70*/  F2FP.SATFINITE.E4M3.F32.PACK_AB_MERGE_C R8, R9, R8, RZ ;  /* 0x000000080908723e */ /* 0x000fe200048070ff */
[----:B------:R-:W3:Y:S01]  /*ad80*/  LDC R23, c[0x0][0x3b8] ;  /* 0x0000ee00ff177b82 */ /* 0x000ee20000000800 */
[----:B------:R-:W-:Y:S02]  /*ad90*/  F2FP.SATFINITE.E4M3.F32.PACK_AB_MERGE_C R6, R7, R6, RZ ;  /* 0x000000060706723e */ /* 0x000fe400048070ff */
[----:B------:R-:W-:Y:S02]  /*ada0*/  LOP3.LUT R3, R3, 0x1040, R0, 0x78, !PT ;  /* 0x0000104003037812 */ /* 0x000fe400078e7800 */
[----:B------:R-:W-:Y:S02]  /*adb0*/  LOP3.LUT R4, R4, 0xffff, RZ, 0xc0, !PT ;  /* 0x0000ffff04047812 */ /* 0x000fe400078ec0ff */
[----:B------:R-:W-:Y:S02]  /*adc0*/  LOP3.LUT R8, R8, 0xffff, RZ, 0xc0, !PT ;  /* 0x0000ffff08087812 */ /* 0x000fe400078ec0ff */
[----:B------:R-:W-:-:S02]  /*add0*/  LOP3.LUT R5, R6, 0xffff, RZ, 0xc0, !PT ;  /* 0x0000ffff06057812 */ /* 0x000fc400078ec0ff */
[----:B------:R-:W-:Y:S02]  /*ade0*/  F2FP.SATFINITE.E4M3.F32.PACK_AB_MERGE_C R12, R13, R12, RZ ;  /* 0x0000000c0d0c723e */ /* 0x000fe400048070ff */
[----:B------:R-:W-:Y:S02]  /*adf0*/  F2FP.SATFINITE.E4M3.F32.PACK_AB_MERGE_C R14, R15, R14, RZ ;  /* 0x0000000e0f0e723e */ /* 0x000fe400048070ff */
[----:B------:R-:W-:Y:S02]  /*ae00*/  F2FP.SATFINITE.E4M3.F32.PACK_AB_MERGE_C R16, R17, R16, RZ ;  /* 0x000000101110723e */ /* 0x000fe400048070ff */
[----:B------:R-:W-:Y:S02]  /*ae10*/  IADD3 R9, PT, PT, R3, UR9, R2 ;  /* 0x0000000903097c10 */ /* 0x000fe4000fffe002 */
[----:B------:R-:W-:Y:S02]  /*ae20*/  PRMT R0, R8, 0x3340, R1 ;  /* 0x0000334008007816 */ /* 0x000fe40000000001 */
[----:B------:R-:W-:-:S02]  /*ae30*/  PRMT R3, R4, 0x3340, R5 ;  /* 0x0000334004037816 */ /* 0x000fc40000000005 */
[----:B------:R-:W-:Y:S02]  /*ae40*/  F2FP.SATFINITE.E4M3.F32.PACK_AB_MERGE_C R10, R11, R10, RZ ;  /* 0x0000000a0b0a723e */ /* 0x000fe400048070ff */
[----:B------:R-:W-:Y:S02]  /*ae50*/  LOP3.LUT R12, R12, 0xffff, RZ, 0xc0, !PT ;  /* 0x0000ffff0c0c7812 */ /* 0x000fe400078ec0ff */
[----:B------:R-:W-:Y:S02]  /*ae60*/  LOP3.LUT R11, R14, 0xffff, RZ, 0xc0, !PT ;  /* 0x0000ffff0e0b7812 */ /* 0x000fe400078ec0ff */
[----:B------:R-:W-:Y:S02]  /*ae70*/  LOP3.LUT R16, R16, 0xffff, RZ, 0xc0, !PT ;  /* 0x0000ffff10107812 */ /* 0x000fe400078ec0ff */
[----:B------:R-:W-:Y:S02]  /*ae80*/  PRMT R7, R3, 0x5410, R0 ;  /* 0x0000541003077816 */ /* 0x000fe40000000000 */
[----:B------:R-:W-:-:S02]  /*ae90*/  SHF.R.U32.HI R0, RZ, 0x8, R4 ;  /* 0x00000008ff007819 */ /* 0x000fc40000011604 */
[----:B------:R-:W-:Y:S02]  /*aea0*/  SHF.R.U32.HI R2, RZ, 0x8, R5 ;  /* 0x00000008ff027819 */ /* 0x000fe40000011605 */
[----:B------:R-:W-:Y:S02]  /*aeb0*/  SHF.R.U32.HI R3, RZ, 0x8, R8 ;  /* 0x00000008ff037819 */ /* 0x000fe40000011608 */
[----:B------:R-:W-:Y:S02]  /*aec0*/  SHF.R.U32.HI R4, RZ, 0x8, R12 ;  /* 0x00000008ff047819 */ /* 0x000fe4000001160c */
[--C-:B------:R-:W-:Y:S02]  /*aed0*/  SHF.R.U32.HI R5, RZ, 0x8, R11.reuse ;  /* 0x00000008ff057819 */ /* 0x100fe4000001160b */
[----:B------:R-:W-:Y:S02]  /*aee0*/  SHF.R.U32.HI R6, RZ, 0x8, R16 ;  /* 0x00000008ff067819 */ /* 0x000fe40000011610 */
[----:B------:R-:W-:-:S02]  /*aef0*/  PRMT R13, R12, 0x3340, R11 ;  /* 0x000033400c0d7816 */ /* 0x000fc4000000000b */
[----:B------:R-:W-:Y:S01]  /*af00*/  LOP3.LUT R11, R0, 0xffff, RZ, 0xc0, !PT ;  /* 0x0000ffff000b7812 */ /* 0x000fe200078ec0ff */
[----:B------:R-:W-:Y:S01]  /*af10*/  IMAD.SHL.U32 R0, R27, 0x40, RZ ;  /* 0x000000401b007824 */ /* 0x000fe200078e00ff */
[----:B------:R-:W-:Y:S02]  /*af20*/  LOP3.LUT R2, R2, 0xffff, RZ, 0xc0, !PT ;  /* 0x0000ffff02027812 */ /* 0x000fe400078ec0ff */
[----:B------:R-:W-:Y:S02]  /*af30*/  LOP3.LUT R3, R3, 0xffff, RZ, 0xc0, !PT ;  /* 0x0000ffff03037812 */ /* 0x000fe400078ec0ff */
[----:B------:R-:W-:Y:S02]  /*af40*/  LOP3.LUT R4, R4, 0xffff, RZ, 0xc0, !PT ;  /* 0x0000ffff04047812 */ /* 0x000fe400078ec0ff */
[----:B------:R-:W-:Y:S02]  /*af50*/  LOP3.LUT R5, R5, 0xffff, RZ, 0xc0, !PT ;  /* 0x0000ffff05057812 */ /* 0x000fe400078ec0ff */
[----:B------:R-:W-:-:S02]  /*af60*/  LOP3.LUT R6, R6, 0xffff, RZ, 0xc0, !PT ;  /* 0x0000ffff06067812 */ /* 0x000fc400078ec0ff */
[----:B------:R-:W-:Y:S02]  /*af70*/  PRMT R2, R11, 0x3340, R2 ;  /* 0x000033400b027816 */ /* 0x000fe40000000002 */
[----:B------:R-:W-:Y:S02]  /*af80*/  F2FP.SATFINITE.E4M3.F32.PACK_AB_MERGE_C R18, R19, R18, RZ ;  /* 0x000000121312723e */ /* 0x000fe400048070ff */
[----:B------:R-:W-:Y:S02]  /*af90*/  PRMT R8, R16, 0x3340, R1 ;  /* 0x0000334010087816 */ /* 0x000fe40000000001 */
[----:B------:R-:W-:Y:S02]  /*afa0*/  PRMT R3, R3, 0x3340, R20 ;  /* 0x0000334003037816 */ /* 0x000fe40000000014 */
[----:B------:R-:W-:Y:S02]  /*afb0*/  PRMT R11, R4, 0x3340, R5 ;  /* 0x00003340040b7816 */ /* 0x000fe40000000005 */
[----:B------:R-:W-:-:S02]  /*afc0*/  PRMT R6, R6, 0x3340, R1 ;  /* 0x0000334006067816 */ /* 0x000fc40000000001 */
[----:B------:R-:W-:Y:S02]  /*afd0*/  PRMT R5, R13, 0x5410, R8 ;  /* 0x000054100d057816 */ /* 0x000fe40000000008 */
[----:B------:R-:W-:Y:S02]  /*afe0*/  PRMT R3, R2, 0x5410, R3 ;  /* 0x0000541002037816 */ /* 0x000fe40000000003 */
[----:B------:R-:W-:Y:S02]  /*aff0*/  LOP3.LUT R10, R10, 0xffff, RZ, 0xc0, !PT ;  /* 0x0000ffff0a0a7812 */ /* 0x000fe400078ec0ff */
[----:B------:R-:W-:Y:S02]  /*b000*/  PRMT R11, R11, 0x5410, R6 ;  /* 0x000054100b0b7816 */ /* 0x000fe40000000006 */
[----:B------:R-:W-:Y:S02]  /*b010*/  LOP3.LUT R18, R18, 0xffff, RZ, 0xc0, !PT ;  /* 0x0000ffff12127812 */ /* 0x000fe400078ec0ff */
[----:B------:R-:W-:-:S02]  /*b020*/  PRMT R12, R7, 0x4210, R10 ;  /* 0x00004210070c7816 */ /* 0x000fc4000000000a */
[----:B------:R-:W-:Y:S02]  /*b030*/  PRMT R13, R3, 0x5210, R10 ;  /* 0x00005210030d7816 */ /* 0x000fe4000000000a */
[--C-:B------:R-:W-:Y:S02]  /*b040*/  PRMT R14, R5, 0x4210, R18.reuse ;  /* 0x00004210050e7816 */ /* 0x100fe40000000012 */
[----:B------:R-:W-:Y:S02]  /*b050*/  PRMT R15, R11, 0x5210, R18 ;  /* 0x000052100b0f7816 */ /* 0x000fe40000000012 */
[----:B------:R-:W-:Y:S02]  /*b060*/  SGXT R21, R24, 0x1 ;  /* 0x000000011815781a */ /* 0x000fe40000000200 */
[----:B------:R-:W-:Y:S01]  /*b070*/  LOP3.LUT R0, R0, 0x200, RZ, 0xc0, !PT ;  /* 0x0000020000007812 */ /* 0x000fe200078ec0ff */
[----:B----4-:R-:W-:Y:S01]  /*b080*/  STSM.16.M88.4 [R9], R12 ;  /* 0x0000000c09007844 */ /* 0x010fe20000000200 */
[----:B------:R-:W-:-:S02]  /*b090*/  LOP3.LUT R21, R22, 0x1040, R21, 0x78, !PT ;  /* 0x0000104016157812 */ /* 0x000fc400078e7815 */
[----:B------:R-:W-:Y:S02]  /*b0a0*/  SHF.R.U32.HI R3, RZ, 0x6, R27 ;  /* 0x00000006ff037819 */ /* 0x000fe4000001161b */
[----:B------:R-:W-:Y:S01]  /*b0b0*/  IADD3 R4, PT, PT, R21, UR9, R0 ;  /* 0x0000000915047c10 */ /* 0x000fe2000fffe000 */
[----:B------:R-:W-:Y:S01]  /*b0c0*/  BAR.SYNC.DEFER_BLOCKING 0x0 ;  /* 0x0000000000007b1d */ /* 0x000fe20000010000 */
[----:B0-----:R-:W-:Y:S01]  /*b0d0*/  IMAD.SHL.U32 R0, R28, 0x20, RZ ;  /* 0x000000201c007824 */ /* 0x001fe200078e00ff */
[----:B------:R-:W-:-:S04]  /*b0e0*/  SGXT.U32 R3, R3, 0x1 ;  /* 0x000000010303781a */ /* 0x000fc80000000000 */
[----:B------:R-:W-:Y:S01]  /*b0f0*/  LOP3.LUT R2, R0, 0x60, RZ, 0xc0, !PT ;  /* 0x0000006000027812 */ /* 0x000fe200078ec0ff */
[----:B------:R-:W0:Y:S02]  /*b100*/  LDSM.16.M88.4 R4, [R4] ;  /* 0x000000000404783b */ /* 0x000e240000000200 */
[C---:B0-----:R-:W-:Y:S02]  /*b110*/  PRMT R13, R4.reuse, 0x7770, RZ ;  /* 0x00007770040d7816 */ /* 0x041fe400000000ff */
[C---:B------:R-:W-:Y:S02]  /*b120*/  PRMT R15, R4.reuse, 0x7771, RZ ;  /* 0x00007771040f7816 */ /* 0x040fe400000000ff */
[C---:B------:R-:W-:Y:S02]  /*b130*/  PRMT R17, R4.reuse, 0x7772, RZ ;  /* 0x0000777204117816 */ /* 0x040fe400000000ff */
[----:B------:R-:W-:Y:S02]  /*b140*/  PRMT R19, R4, 0x7773, RZ ;  /* 0x0000777304137816 */ /* 0x000fe400000000ff */
[----:B--2---:R-:W-:Y:S01]  /*b150*/  LOP3.LUT R14, R26, R3, R2, 0xfe, !PT ;  /* 0x000000031a0e7212 */ /* 0x004fe200078efe02 */
[C---:B-1----:R-:W-:Y:S01]  /*b160*/  IMAD R0, R25.reuse, UR4, RZ ;  /* 0x0000000419007c24 */ /* 0x042fe2000f8e02ff */
[----:B------:R-:W-:-:S03]  /*b170*/  ISETP.GE.AND P0, PT, R25, UR14, PT ;  /* 0x0000000e19007c0c */ /* 0x000fc6000bf06270 */
[C---:B---3--:R-:W-:Y:S01]  /*b180*/  IMAD R3, R14.reuse, R23, RZ ;  /* 0x000000170e037224 */ /* 0x048fe200078e02ff */
[----:B------:R-:W-:Y:S02]  /*b190*/  LOP3.LUT R2, R14, 0x4, RZ, 0xfc, !PT ;  /* 0x000000040e027812 */ /* 0x000fe400078efcff */
[----:B------:R-:W-:Y:S02]  /*b1a0*/  IADD3 R21, P1, PT, R0, UR12, RZ ;  /* 0x0000000c00157c10 */ /* 0x000fe4000ff3e0ff */
[C---:B------:R-:W-:Y:S02]  /*b1b0*/  LOP3.LUT R8, R14.reuse, 0x2, RZ, 0xfc, !PT ;  /* 0x000000020e087812 */ /* 0x040fe400078efcff */
[----:B------:R-:W-:Y:S02]  /*b1c0*/  ISETP.LT.AND P5, PT, R14, UR15, !P0 ;  /* 0x0000000f0e007c0c */ /* 0x000fe4000c7a1270 */
[----:B------:R-:W-:Y:S02]  /*b1d0*/  ISETP.LT.AND P3, PT, R2, UR15, !P0 ;  /* 0x0000000f02007c0c */ /* 0x000fe4000c761270 */
[----:B------:R-:W-:Y:S01]  /*b1e0*/  LEA.HI.X.SX32 R27, R0, UR13, 0x1, P1 ;  /* 0x0000000d001b7c11 */ /* 0x000fe200088f0eff */
[----:B------:R-:W-:Y:S01]  /*b1f0*/  IMAD R0, R23, 0x2, R3 ;  /* 0x0000000217007824 */ /* 0x000fe200078e0203 */
[----:B------:R-:W-:-:S02]  /*b200*/  ISETP.LT.AND P4, PT, R8, UR15, !P0 ;  /* 0x0000000f08007c0c */ /* 0x000fc4000c781270 */
[----:B------:R-:W-:Y:S01]  /*b210*/  IADD3 R2, P1, PT, R3, R21, RZ ;  /* 0x0000001503027210 */ /* 0x000fe20007f3e0ff */
[----:B------:R-:W-:Y:S01]  /*b220*/  IMAD R11, R23, 0x2, R0 ;  /* 0x00000002170b7824 */ /* 0x000fe200078e0200 */
[C---:B------:R-:W-:Y:S02]  /*b230*/  LOP3.LUT R8, R14.reuse, 0x8, RZ, 0xfc, !PT ;  /* 0x000000080e087812 */ /* 0x040fe400078efcff */
[----:B------:R-:W-:Y:S02]  /*b240*/  LEA.HI.X.SX32 R3, R3, R27, 0x1, P1 ;  /* 0x0000001b03037211 */ /* 0x000fe400008f0eff */
[----:B------:R-:W-:Y:S02]  /*b250*/  LOP3.LUT R9, R14, 0x6, RZ, 0xfc, !PT ;  /* 0x000000060e097812 */ /* 0x000fe400078efcff */
[----:B------:R-:W-:Y:S01]  /*b260*/  ISETP.LT.AND P1, PT, R8, UR15, !P0 ;  /* 0x0000000f08007c0c */ /* 0x000fe2000c721270 */
[----:B------:R0:W-:Y:S01]  /*b270*/  @P5 STG.E.U8 desc[UR20][R2.64], R13 ;  /* 0x0000000d02005986 */ /* 0x0001e2000c101114 */
[----:B------:R-:W-:-:S02]  /*b280*/  IADD3 R8, P6, PT, R0, R21, RZ ;  /* 0x0000001500087210 */ /* 0x000fc40007fde0ff */
[----:B------:R-:W-:Y:S02]  /*b290*/  LOP3.LUT R10, R14, 0xa, RZ, 0xfc, !PT ;  /* 0x0000000a0e0a7812 */ /* 0x000fe400078efcff */
[----:B------:R-:W-:Y:S02]  /*b2a0*/  ISETP.LT.AND P2, PT, R9, UR15, !P0 ;  /* 0x0000000f09007c0c */ /* 0x000fe4000c741270 */
[----:B------:R-:W-:Y:S01]  /*b2b0*/  LEA.HI.X.SX32 R9, R0, R27, 0x1, P6 ;  /* 0x0000001b00097211 */ /* 0x000fe200030f0eff */
[----:B------:R-:W-:Y:S01]  /*b2c0*/  IMAD R0, R23, 0x2, R11 ;  /* 0x0000000217007824 */ /* 0x000fe200078e020b */
[----:B------:R-:W-:Y:S02]  /*b2d0*/  ISETP.LT.AND P5, PT, R10, UR15, !P0 ;  /* 0x0000000f0a007c0c */ /* 0x000fe4000c7a1270 */
[----:B------:R-:W-:Y:S01]  /*b2e0*/  LOP3.LUT R12, R14, 0xc, RZ, 0xfc, !PT ;  /* 0x0000000c0e0c7812 */ /* 0x000fe200078efcff */
[----:B------:R1:W-:Y:S01]  /*b2f0*/  @P4 STG.E.U8 desc[UR20][R8.64], R15 ;  /* 0x0000000f08004986 */ /* 0x0003e2000c101114 */
[----:B------:R-:W-:-:S02]  /*b300*/  IADD3 R10, P6, PT, R11, R21, RZ ;  /* 0x000000150b0a7210 */ /* 0x000fc40007fde0ff */
[----:B------:R-:W-:Y:S01]  /*b310*/  ISETP.LT.AND P4, PT, R12, UR15, !P0 ;  /* 0x0000000f0c007c0c */ /* 0x000fe2000c781270 */
[----:B------:R-:W-:Y:S01]  /*b320*/  IMAD R12, R23, 0x2, R0 ;  /* 0x00000002170c7824 */ /* 0x000fe200078e0200 */
[----:B------:R-:W-:Y:S02]  /*b330*/  LEA.HI.X.SX32 R11, R11, R27, 0x1, P6 ;  /* 0x0000001b0b0b7211 */ /* 0x000fe400030f0eff */
[----:B0-----:R-:W-:Y:S02]  /*b340*/  IADD3 R2, P6, PT, R0, R21, RZ ;  /* 0x0000001500027210 */ /* 0x001fe40007fde0ff */
[----:B------:R-:W-:Y:S01]  /*b350*/  LOP3.LUT R13, R14, 0xe, RZ, 0xfc, !PT ;  /* 0x0000000e0e0d7812 */ /* 0x000fe200078efcff */
[----:B------:R-:W-:Y:S01]  /*b360*/  @P3 STG.E.U8 desc[UR20][R10.64], R17 ;  /* 0x000000110a003986 */ /* 0x000fe2000c101114 */
[----:B------:R-:W-:Y:S01]  /*b370*/  LEA.HI.X.SX32 R3, R0, R27, 0x1, P6 ;  /* 0x0000001b00037211 */ /* 0x000fe200030f0eff */
[----:B------:R-:W-:Y:S01]  /*b380*/  IMAD R0, R23, 0x2, R12 ;  /* 0x0000000217007824 */ /* 0x000fe200078e020c */
[----:B-1----:R-:W-:-:S02]  /*b390*/  IADD3 R8, P6, PT, R12, R21, RZ ;  /* 0x000000150c087210 */ /* 0x002fc40007fde0ff */
[----:B------:R-:W-:Y:S01]  /*b3a0*/  LOP3.LUT R4, R14, 0x10, RZ, 0xfc, !PT ;  /* 0x000000100e047812 */ /* 0x000fe200078efcff */
[----:B------:R0:W-:Y:S01]  /*b3b0*/  @P2 STG.E.U8 desc[UR20][R2.64], R19 ;  /* 0x0000001302002986 */ /* 0x0001e2000c101114 */
[----:B------:R-:W-:Y:S02]  /*b3c0*/  LEA.HI.X.SX32 R9, R12, R27, 0x1, P6 ;  /* 0x0000001b0c097211 */ /* 0x000fe400030f0eff */
[----:B------:R-:W-:Y:S02]  /*b3d0*/  PRMT R15, R5, 0x7770, RZ ;  /* 0x00007770050f7816 */ /* 0x000fe400000000ff */
[----:B------:R-:W-:Y:S02]  /*b3e0*/  ISETP.LT.AND P3, PT, R13, UR15, !P0 ;  /* 0x0000000f0d007c0c */ /* 0x000fe4000c761270 */
[----:B------:R-:W-:Y:S01]  /*b3f0*/  ISETP.LT.AND P2, PT, R4, UR15, !P0 ;  /* 0x0000000f04007c0c */ /* 0x000fe2000c741270 */
[----:B------:R-:W-:Y:S01]  /*b400*/  IMAD R4, R23, 0x2, R0 ;  /* 0x0000000217047824 */ /* 0x000fe200078e0200 */
[----:B------:R-:W-:Y:S01]  /*b410*/  LOP3.LUT R13, R14, 0x12, RZ, 0xfc, !PT ;  /* 0x000000120e0d7812 */ /* 0x000fe200078efcff */
[----:B------:R1:W-:Y:S01]  /*b420*/  @P1 STG.E.U8 desc[UR20][R8.64], R15 ;  /* 0x0000000f08001986 */ /* 0x0003e2000c101114 */
[----:B------:R-:W-:-:S02]  /*b430*/  IADD3 R12, P6, PT, R0, R21, RZ ;  /* 0x00000015000c7210 */ /* 0x000fc40007fde0ff */
[----:B------:R-:W-:Y:S02]  /*b440*/  ISETP.LT.AND P1, PT, R13, UR15, !P0 ;  /* 0x0000000f0d007c0c */ /* 0x000fe4000c721270 */
[----:B------:R-:W-:Y:S01]  /*b450*/  LEA.HI.X.SX32 R13, R0, R27, 0x1, P6 ;  /* 0x0000001b000d7211 */ /* 0x000fe200030f0eff */
[----:B------:R-:W-:Y:S01]  /*b460*/  IMAD R0, R23, 0x2, R4 ;  /* 0x0000000217007824 */ /* 0x000fe200078e0204 */
[----:B0-----:R-:W-:Y:S02]  /*b470*/  IADD3 R2, P6, PT, R4, R21, RZ ;  /* 0x0000001504027210 */ /* 0x001fe40007fde0ff */
[C---:B------:R-:W-:Y:S02]  /*b480*/  PRMT R11, R5.reuse, 0x7771, RZ ;  /* 0x00007771050b7816 */ /* 0x040fe400000000ff */
[----:B------:R-:W-:Y:S02]  /*b490*/  LOP3.LUT R10, R14, 0x14, RZ, 0xfc, !PT ;  /* 0x000000140e0a7812 */ /* 0x000fe400078efcff */
[----:B------:R-:W-:Y:S01]  /*b4a0*/  LEA.HI.X.SX32 R3, R4, R27, 0x1, P6 ;  /* 0x0000001b04037211 */ /* 0x000fe200030f0eff */
[----:B------:R0:W-:Y:S01]  /*b4b0*/  @P5 STG.E.U8 desc[UR20][R12.64], R11 ;  /* 0x0000000b0c005986 */ /* 0x0001e2000c101114 */
[----:B------:R-:W-:-:S02]  /*b4c0*/  PRMT R17, R5, 0x7772, RZ ;  /* 0x0000777205117816 */ /* 0x000fc400000000ff */
[----:B-1----:R-:W-:Y:S02]  /*b4d0*/  IADD3 R8, P6, PT, R0, R21, RZ ;  /* 0x0000001500087210 */ /* 0x002fe40007fde0ff */
[----:B------:R-:W-:Y:S01]  /*b4e0*/  ISETP.LT.AND P5, PT, R10, UR15, !P0 ;  /* 0x0000000f0a007c0c */ /* 0x000fe2000c7a1270 */
[C---:B------:R-:W-:Y:S01]  /*b4f0*/  IMAD R10, R23.reuse, 0x2, R0 ;  /* 0x00000002170a7824 */ /* 0x040fe200078e0200 */
[----:B------:R-:W-:Y:S01]  /*b500*/  LOP3.LUT R4, R14, 0x16, RZ, 0xfc, !PT ;  /* 0x000000160e047812 */ /* 0x000fe200078efcff */
[----:B------:R1:W-:Y:S01]  /*b510*/  @P4 STG.E.U8 desc[UR20][R2.64], R17 ;  /* 0x0000001102004986 */ /* 0x0003e2000c101114 */
[----:B------:R-:W-:Y:S01]  /*b520*/  LEA.HI.X.SX32 R9, R0, R27, 0x1, P6 ;  /* 0x0000001b00097211 */ /* 0x000fe200030f0eff */
[----:B------:R-:W-:Y:S01]  /*b530*/  IMAD R0, R23, 0x2, R10 ;  /* 0x0000000217007824 */ /* 0x000fe200078e020a */
[----:B------:R-:W-:Y:S02]  /*b540*/  PRMT R15, R5, 0x7773, RZ ;  /* 0x00007773050f7816 */ /* 0x000fe400000000ff */
[----:B------:R-:W-:Y:S01]  /*b550*/  ISETP.LT.AND P4, PT, R4, UR15, !P0 ;  /* 0x0000000f04007c0c */ /* 0x000fe2000c781270 */
[----:B0-----:R-:W-:Y:S01]  /*b560*/  IMAD R11, R23, 0x2, R0 ;  /* 0x00000002170b7824 */ /* 0x001fe200078e0200 */
[----:B------:R-:W-:Y:S01]  /*b570*/  LOP3.LUT R5, R14, 0x18, RZ, 0xfc, !PT ;  /* 0x000000180e057812 */ /* 0x000fe200078efcff */
[----:B------:R0:W-:Y:S01]  /*b580*/  @P3 STG.E.U8 desc[UR20][R8.64], R15 ;  /* 0x0000000f08003986 */ /* 0x0001e2000c101114 */
[----:B------:R-:W-:-:S02]  /*b590*/  IADD3 R4, P6, PT, R10, R21, RZ ;  /* 0x000000150a047210 */ /* 0x000fc40007fde0ff */
[----:B------:R-:W-:Y:S02]  /*b5a0*/  ISETP.LT.AND P3, PT, R5, UR15, !P0 ;  /* 0x0000000f05007c0c */ /* 0x000fe4000c761270 */
[----:B------:R-:W-:Y:S02]  /*b5b0*/  LEA.HI.X.SX32 R5, R10, R27, 0x1, P6 ;  /* 0x0000001b0a057211 */ /* 0x000fe400030f0eff */
[----:B-1----:R-:W-:Y:S02]  /*b5c0*/  IADD3 R2, P6, PT, R0, R21, RZ ;  /* 0x0000001500027210 */ /* 0x002fe40007fde0ff */
[----:B------:R-:W-:Y:S02]  /*b5d0*/  PRMT R17, R6, 0x7770, RZ ;  /* 0x0000777006117816 */ /* 0x000fe400000000ff */
[----:B------:R-:W-:Y:S01]  /*b5e0*/  LEA.HI.X.SX32 R3, R0, R27, 0x1, P6 ;  /* 0x0000001b00037211 */ /* 0x000fe200030f0eff */
[C---:B------:R-:W-:Y:S01]  /*b5f0*/  IMAD R0, R23.reuse, 0x2, R11 ;  /* 0x0000000217007824 */ /* 0x040fe200078e020b */
[----:B------:R-:W-:Y:S01]  /*b600*/  PRMT R19, R6, 0x7771, RZ ;  /* 0x0000777106137816 */ /* 0x000fe200000000ff */
[----:B------:R1:W-:Y:S01]  /*b610*/  @P2 STG.E.U8 desc[UR20][R4.64], R17 ;  /* 0x0000001104002986 */ /* 0x0003e2000c101114 */
[C---:B------:R-:W-:Y:S01]  /*b620*/  LOP3.LUT R10, R14.reuse, 0x1a, RZ, 0xfc, !PT ;  /* 0x0000001a0e0a7812 */ /* 0x040fe200078efcff */
[----:B------:R-:W-:Y:S01]  /*b630*/  IMAD R13, R23, 0x2, R0 ;  /* 0x00000002170d7824 */ /* 0x000fe200078e0200 */
[----:B0-----:R-:W-:Y:S01]  /*b640*/  LOP3.LUT R15, R14, 0x1c, RZ, 0xfc, !PT ;  /* 0x0000001c0e0f7812 */ /* 0x001fe200078efcff */
[----:B------:R0:W-:Y:S01]  /*b650*/  @P1 STG.E.U8 desc[UR20][R2.64], R19 ;  /* 0x0000001302001986 */ /* 0x0001e2000c101114 */
[----:B------:R-:W-:-:S02]  /*b660*/  ISETP.LT.AND P2, PT, R10, UR15, !P0 ;  /* 0x0000000f0a007c0c */ /* 0x000fc4000c741270 */
[CC--:B------:R-:W-:Y:S02]  /*b670*/  IADD3 R8, P1, PT, R11.reuse, R21.reuse, RZ ;  /* 0x000000150b087210 */ /* 0x0c0fe40007f3e0ff */
[C---:B------:R-:W-:Y:S02]  /*b680*/  IADD3 R10, P6, PT, R0.reuse, R21, RZ ;  /* 0x00000015000a7210 */ /* 0x040fe40007fde0ff */
[-C--:B------:R-:W-:Y:S02]  /*b690*/  LEA.HI.X.SX32 R9, R11, R27.reuse, 0x1, P1 ;  /* 0x0000001b0b097211 */ /* 0x080fe400008f0eff */
[----:B------:R-:W-:Y:S01]  /*b6a0*/  LEA.HI.X.SX32 R11, R0, R27, 0x1, P6 ;  /* 0x0000001b000b7211 */ /* 0x000fe200030f0eff */
[----:B------:R-:W-:Y:S01]  /*b6b0*/  IMAD R0, R23, 0x2, R13 ;  /* 0x0000000217007824 */ /* 0x000fe200078e020d */
[----:B------:R-:W-:Y:S02]  /*b6c0*/  IADD3 R12, P6, PT, R13, R21, RZ ;  /* 0x000000150d0c7210 */ /* 0x000fe40007fde0ff */
[----:B------:R-:W-:Y:S01]  /*b6d0*/  LOP3.LUT R14, R14, 0x1e, RZ, 0xfc, !PT ;  /* 0x0000001e0e0e7812 */ /* 0x000fe200078efcff */
[----:B-1----:R-:W-:Y:S01]  /*b6e0*/  IMAD R5, R23, 0x2, R0 ;  /* 0x0000000217057824 */ /* 0x002fe200078e0200 */
[----:B------:R-:W-:-:S02]  /*b6f0*/  LEA.HI.X.SX32 R13, R13, R27, 0x1, P6 ;  /* 0x0000001b0d0d7211 */ /* 0x000fc400030f0eff */
[C---:B0-----:R-:W-:Y:S02]  /*b700*/  IADD3 R2, P6, PT, R0.reuse, R21, RZ ;  /* 0x0000001500027210 */ /* 0x041fe40007fde0ff */
[----:B------:R-:W-:Y:S02]  /*b710*/  ISETP.LT.AND P1, PT, R15, UR15, !P0 ;  /* 0x0000000f0f007c0c */ /* 0x000fe4000c721270 */
[----:B------:R-:W-:Y:S01]  /*b720*/  LEA.HI.X.SX32 R3, R0, R27, 0x1, P6 ;  /* 0x0000001b00037211 */ /* 0x000fe200030f0eff */
[----:B------:R-:W-:Y:S01]  /*b730*/  IMAD R0, R23, 0x2, R5 ;  /* 0x0000000217007824 */ /* 0x000fe200078e0205 */
[----:B------:R-:W-:Y:S02]  /*b740*/  IADD3 R4, P6, PT, R5, R21, RZ ;  /* 0x0000001505047210 */ /* 0x000fe40007fde0ff */
[----:B------:R-:W-:Y:S02]  /*b750*/  ISETP.LT.AND P0, PT, R14, UR15, !P0 ;  /* 0x0000000f0e007c0c */ /* 0x000fe4000c701270 */
[----:B------:R-:W-:-:S02]  /*b760*/  PRMT R15, R6, 0x7772, RZ ;  /* 0x00007772060f7816 */ /* 0x000fc400000000ff */
[----:B------:R-:W-:Y:S02]  /*b770*/  PRMT R17, R6, 0x7773, RZ ;  /* 0x0000777306117816 */ /* 0x000fe400000000ff */
[----:B------:R-:W-:Y:S01]  /*b780*/  LEA.HI.X.SX32 R5, R5, R27, 0x1, P6 ;  /* 0x0000001b05057211 */ /* 0x000fe200030f0eff */
[----:B------:R0:W-:Y:S01]  /*b790*/  @P5 STG.E.U8 desc[UR20][R8.64], R15 ;  /* 0x0000000f08005986 */ /* 0x0001e2000c101114 */
[----:B------:R-:W-:Y:S02]  /*b7a0*/  IADD3 R6, P6, PT, R0, R21, RZ ;  /* 0x0000001500067210 */ /* 0x000fe40007fde0ff */
[C---:B------:R-:W-:Y:S01]  /*b7b0*/  PRMT R19, R7.reuse, 0x7770, RZ ;  /* 0x0000777007137816 */ /* 0x040fe200000000ff */
[----:B------:R0:W-:Y:S01]  /*b7c0*/  @P4 STG.E.U8 desc[UR20][R10.64], R17 ;  /* 0x000000110a004986 */ /* 0x0001e2000c101114 */
[C---:B------:R-:W-:Y:S02]  /*b7d0*/  PRMT R21, R7.reuse, 0x7771, RZ ;  /* 0x0000777107157816 */ /* 0x040fe400000000ff */
[C---:B------:R-:W-:Y:S01]  /*b7e0*/  PRMT R23, R7.reuse, 0x7772, RZ ;  /* 0x0000777207177816 */ /* 0x040fe200000000ff */
[----:B------:R0:W-:Y:S01]  /*b7f0*/  @P3 STG.E.U8 desc[UR20][R12.64], R19 ;  /* 0x000000130c003986 */ /* 0x0001e2000c101114 */
[----:B------:R-:W-:-:S02]  /*b800*/  PRMT R25, R7, 0x7773, RZ ;  /* 0x0000777307197816 */ /* 0x000fc400000000ff */
[----:B------:R-:W-:Y:S01]  /*b810*/  LEA.HI.X.SX32 R7, R0, R27, 0x1, P6 ;  /* 0x0000001b00077211 */ /* 0x000fe200030f0eff */
[----:B------:R0:W-:Y:S04]  /*b820*/  @P2 STG.E.U8 desc[UR20][R2.64], R21 ;  /* 0x0000001502002986 */ /* 0x0001e8000c101114 */
[----:B------:R0:W-:Y:S04]  /*b830*/  @P1 STG.E.U8 desc[UR20][R4.64], R23 ;  /* 0x0000001704001986 */ /* 0x0001e8000c101114 */
[----:B------:R0:W-:Y:S01]  /*b840*/  @P0 STG.E.U8 desc[UR20][R6.64], R25 ;  /* 0x0000001906000986 */ /* 0x0001e2000c101114 */
[----:B------:R-:W-:Y:S06]  /*b850*/  BAR.SYNC.DEFER_BLOCKING 0x0 ;  /* 0x0000000000007b1d */ /* 0x000fec0000010000 */
[----:B------:R-:W-:Y:S05]  /*b860*/  BRA.U UP0, `(.L_x_13) ;  /* 0x00000001009c7547 */ /* 0x000fea000b800000 */
[----:B------:R-:W1:Y:S01]  /*b870*/  S2UR UR5, SR_CgaCtaId ;  /* 0x00000000000579c3 */ /* 0x000e620000008800 */
[----:B------:R-:W-:Y:S01]  /*b880*/  NOP ;  /* 0x0000000000007918 */ /* 0x000fe20000000000 */
[----:B------:R-:W-:Y:S01]  /*b890*/  UMOV UR4, 0x50 ;  /* 0x0000005000047882 */ /* 0x000fe20000000000 */
[----:B------:R-:W-:Y:S02]  /*b8a0*/  IMAD.U32 R0, RZ, RZ, UR8 ;  /* 0x00000008ff007e24 */ /* 0x000fe4000f8e00ff */
[----:B0-----:R-:W-:-:S03]  /*b8b0*/  IMAD.MOV.U32 R3, RZ, RZ, 0x1 ;  /* 0x00000001ff037424 */ /* 0x001fc600078e00ff */
[----:B------:R-:W-:-:S04]  /*b8c0*/  LOP3.LUT R0, R0, 0xffff, RZ, 0xc0, !PT ;  /* 0x0000ffff00007812 */ /* 0x000fc800078ec0ff */
[----:B------:R-:W-:-:S05]  /*b8d0*/  SHF.R.U32.HI R0, RZ, 0x5, R0 ;  /* 0x00000005ff007819 */ /* 0x000fca0000011600 */
[----:B------:R-:W-:Y:S01]  /*b8e0*/  VIADD R2, R0, 0x10 ;  /* 0x0000001000027836 */ /* 0x000fe20000000000 */
[----:B------:R-:W-:Y:S01]  /*b8f0*/  SHF.L.U32 R0, R3, R0, RZ ;  /* 0x0000000003007219 */ /* 0x000fe200000006ff */
[----:B-1----:R-:W-:-:S03]  /*b900*/  ULEA UR6, UR5, UR4, 0x18 ;  /* 0x0000000405067291 */ /* 0x002fc6000f8ec0ff */
[----:B------:R-:W-:-:S04]  /*b910*/  SHF.L.U32 R3, R3, R2, RZ ;  /* 0x0000000203037219 */ /* 0x000fc800000006ff */
[----:B------:R-:W-:Y:S02]  /*b920*/  LOP3.LUT R0, R3, R0, RZ, 0xfc, !PT ;  /* 0x0000000003007212 */ /* 0x000fe400078efcff */
[----:B------:R-:W0:Y:S02]  /*b930*/  LDS R5, [UR6] ;  /* 0x00000006ff057984 */ /* 0x000e240008000800 */
[C---:B------:R-:W-:Y:S02]  /*b940*/  LOP3.LUT R2, R0.reuse, 0xffff, RZ, 0xc0, !PT ;  /* 0x0000ffff00027812 */ /* 0x040fe400078ec0ff */
[----:B0-----:R-:W-:-:S04]  /*b950*/  LOP3.LUT R3, R0, 0xffff, R5, 0x80, !PT ;  /* 0x0000ffff00037812 */ /* 0x001fc800078e8005 */
[----:B------:R-:W-:-:S13]  /*b960*/  ISETP.NE.AND P0, PT, R3, R2, PT ;  /* 0x000000020300720c */ /* 0x000fda0003f05270 */
[----:B------:R-:W-:Y:S05]  /*b970*/  @P0 BRA `(.L_x_14) ;  /* 0x0000000000500947 */ /* 0x000fea0003800000 */
[----:B------:R-:W-:Y:S02]  /*b980*/  SHF.R.U32.HI R5, RZ, 0x10, R5 ;  /* 0x00000010ff057819 */ /* 0x000fe40000011605 */
[----:B------:R-:W-:-:S04]  /*b990*/  SHF.R.U32.HI R2, RZ, 0x10, R0 ;  /* 0x00000010ff027819 */ /* 0x000fc80000011600 */
[----:B------:R-:W-:-:S04]  /*b9a0*/  LOP3.LUT R5, R5, R2, RZ, 0xc0, !PT ;  /* 0x0000000205057212 */ /* 0x000fc800078ec0ff */
[----:B------:R-:W-:-:S13]  /*b9b0*/  ISETP.NE.AND P0, PT, R5, R2, PT ;  /* 0x000000020500720c */ /* 0x000fda0003f05270 */
[----:B------:R-:W-:Y:S05]  /*b9c0*/  @P0 BRA `(.L_x_15) ;  /* 0x0000000000300947 */ /* 0x000fea0003800000 */
[----:B------:R-:W-:Y:S01]  /*b9d0*/  R2UR UR4, R0 ;  /* 0x00000000000472ca */ /* 0x000fe200000e0000 */
[----:B------:R-:W-:Y:S01]  /*b9e0*/  VOTEU.ANY UR5, UPT, PT ;  /* 0x0000000000057886 */ /* 0x000fe200038e0100 */
[----:B------:R-:W0:Y:S01]  /*b9f0*/  S2R R0, SR_LANEID ;  /* 0x0000000000007919 */ /* 0x000e220000000000 */
[----:B------:R-:W-:-:S10]  /*ba00*/  UFLO.U32 UR5, UR5 ;  /* 0x00000005000572bd */ /* 0x000fd400080e0000 */
[----:B------:R-:W-:-:S06]  /*ba10*/  ULOP3.LUT UR4, URZ, UR4, URZ, 0x33, !UPT ;  /* 0x00000004ff047292 */ /* 0x000fcc000f8e33ff */
[----:B------:R-:W-:-:S04]  /*ba20*/  IMAD.U32 R2, RZ, RZ, UR4 ;  /* 0x00000004ff027e24 */ /* 0x000fc8000f8e00ff */
[----:B------:R-:W1:Y:S02]  /*ba30*/  REDUX UR7, R2 ;  /* 0x00000000020773c4 */ /* 0x000e640000000000 */
[----:B------:R2:W-:Y:S01]  /*ba40*/  UTCATOMSWS.AND URZ, UR4 ;  /* 0x0000000400ff79e3 */ /* 0x0005e20008000000 */
[----:B0-----:R-:W-:Y:S01]  /*ba50*/  ISETP.EQ.U32.AND P0, PT, R0, UR5, PT ;  /* 0x0000000500007c0c */ /* 0x001fe2000bf02070 */
[----:B-1----:R-:W-:-:S12]  /*ba60*/  IMAD.U32 R0, RZ, RZ, UR7 ;  /* 0x00000007ff007e24 */ /* 0x002fd8000f8e00ff */
[----:B------:R2:W-:Y:S01]  /*ba70*/  @P0 ATOMS.AND RZ, [UR6], R0 ;  /* 0x00000000ffff098c */ /* 0x0005e2000a800006 */
[----:B------:R-:W-:Y:S05]  /*ba80*/  BRA `(.L_x_13) ;  /* 0x0000000000147947 */ /* 0x000fea0003800000 */
.L_x_15:
[----:B------:R-:W-:-:S07]  /*ba90*/  MOV R2, 0xbab0 ;  /* 0x0000bab000027802 */ /* 0x000fce0000000f00 */
[----:B------:R-:W-:Y:S05]  /*baa0*/  CALL.REL.NOINC `($__internal_0_$__cuda_sm10x_tcgen05_guardrail_trap_col_being_dealloced_not_returned_by_alloc) ;  /* 0x00000000002c7944 */ /* 0x000fea0003c00000 */
[----:B------:R-:W-:Y:S05]  /*bab0*/  BRA `(.L_x_13) ;  /* 0x0000000000087947 */ /* 0x000fea0003800000 */
.L_x_14:
[----:B------:R-:W-:-:S07]  /*bac0*/  MOV R2, 0xbae0 ;  /* 0x0000bae000027802 */ /* 0x000fce0000000f00 */
[----:B------:R-:W-:Y:S05]  /*bad0*/  CALL.REL.NOINC `($__internal_2_$__cuda_sm10x_tcgen05_guardrail_trap_unallocated_columns_being_dealloced) ;  /* 0x0000000000387944 */ /* 0x000fea0003c00000 */
.L_x_13:
[----:B------:R-:W-:Y:S01]  /*bae0*/  NOP ;  /* 0x0000000000007918 */ /* 0x000fe20000000000 */
[----:B--2---:R-:W-:Y:S05]  /*baf0*/  EXIT ;  /* 0x000000000000794d */ /* 0x004fea0003800000 */
.L_x_8:
[----:B------:R-:W0:Y:S02]  /*bb00*/  SYNCS.PHASECHK.TRANS64.TRYWAIT P1, [UR6], R119 ;  /* 0x00000077ff0075a7 */ /* 0x000e240008021106 */
[----:B0-----:R-:W-:Y:S05]  /*bb10*/  @!P1 BRA `(.L_x_8) ;  /* 0xfffffffc00f89947 */ /* 0x001fea000383ffff */
[----:B------:R-:W-:Y:S05]  /*bb20*/  BRA `(.L_x_16) ;  /* 0xffffffbc003c7947 */ /* 0x000fea000383ffff */
.L_x_12:
[----:B------:R-:W1:Y:S02]  /*bb30*/  SYNCS.PHASECHK.TRANS64.TRYWAIT P0, [UR6], R0 ;  /* 0x00000000ff0075a7 */ /* 0x000e640008001106 */
[----:B-1----:R-:W-:Y:S05]  /*bb40*/  @!P0 BRA `(.L_x_12) ;  /* 0xfffffffc00f88947 */ /* 0x002fea000383ffff */
[----:B------:R-:W-:Y:S05]  /*bb50*/  BRA `(.L_x_11) ;  /* 0xfffffff0001c7947 */ /* 0x000fea000383ffff */
        .weak           $__internal_0_$__cuda_sm10x_tcgen05_guardrail_trap_col_being_dealloced_not_returned_by_alloc
        .type           $__internal_0_$__cuda_sm10x_tcgen05_guardrail_trap_col_being_dealloced_not_returned_by_alloc,@function
        .size           $__internal_0_$__cuda_sm10x_tcgen05_guardrail_trap_col_being_dealloced_not_returned_by_alloc,($__internal_1_$__cuda_sm10x_tcgen05_guardrail_trap_phase_invalid_during_alloc - $__internal_0_$__cuda_sm10x_tcgen05_guardrail_trap_col_being_dealloced_not_returned_by_alloc)
$__internal_0_$__cuda_sm10x_tcgen05_guardrail_trap_col_being_dealloced_not_returned_by_alloc:
[----:B------:R-:W-:Y:S05]  /*bb60*/  BPT.TRAP 0x1 ;  /* 0x000000040000795c */ /* 0x000fea0000300000 */
[----:B------:R-:W-:-:S04]  /*bb70*/  IMAD.MOV.U32 R3, RZ, RZ, 0x0 ;  /* 0x00000000ff037424 */ /* 0x000fc800078e00ff */
[----:B------:R-:W-:Y:S05]  /*bb80*/  RET.REL.NODEC R2 `(matmul_kernel) ;  /* 0xffffff44021c7950 */ /* 0x000fea0003c3ffff */
        .weak           $__internal_1_$__cuda_sm10x_tcgen05_guardrail_trap_phase_invalid_during_alloc
        .type           $__internal_1_$__cuda_sm10x_tcgen05_guardrail_trap_phase_invalid_during_alloc,@function
        .size           $__internal_1_$__cuda_sm10x_tcgen05_guardrail_trap_phase_invalid_during_alloc,($__internal_2_$__cuda_sm10x_tcgen05_guardrail_trap_unallocated_columns_being_dealloced - $__internal_1_$__cuda_sm10x_tcgen05_guardrail_trap_phase_invalid_during_alloc)
$__internal_1_$__cuda_sm10x_tcgen05_guardrail_trap_phase_invalid_during_alloc:
[----:B------:R-:W-:Y:S05]  /*bb90*/  BPT.TRAP 0x1 ;  /* 0x000000040000795c */ /* 0x000fea0000300000 */
[----:B------:R-:W-:-:S04]  /*bba0*/  IMAD.MOV.U32 R3, RZ, RZ, 0x0 ;  /* 0x00000000ff037424 */ /* 0x000fc800078e00ff */
[----:B------:R-:W-:Y:S05]  /*bbb0*/  RET.REL.NODEC R2 `(matmul_kernel) ;  /* 0xffffff4402107950 */ /* 0x000fea0003c3ffff */
        .weak           $__internal_2_$__cuda_sm10x_tcgen05_guardrail_trap_unallocated_columns_being_dealloced
        .type           $__internal_2_$__cuda_sm10x_tcgen05_guardrail_trap_unallocated_columns_being_dealloced,@function
        .size           $__internal_2_$__cuda_sm10x_tcgen05_guardrail_trap_unallocated_columns_being_dealloced,(.L_x_20 - $__internal_2_$__cuda_sm10x_tcgen05_guardrail_trap_unallocated_columns_being_dealloced)
$__internal_2_$__cuda_sm10x_tcgen05_guardrail_trap_unallocated_columns_being_dealloced:
[----:B------:R-:W-:Y:S05]  /*bbc0*/  BPT.TRAP 0x1 ;  /* 0x000000040000795c */ /* 0x000fea0000300000 */
[----:B------:R-:W-:-:S04]  /*bbd0*/  IMAD.MOV.U32 R3, RZ, RZ, 0x0 ;  /* 0x00000000ff037424 */ /* 0x000fc800078e00ff */
[----:B------:R-:W-:Y:S05]  /*bbe0*/  RET.REL.NODEC R2 `(matmul_kernel) ;  /* 0xffffff4402047950 */ /* 0x000fea0003c3ffff */
.L_x_17:
[----:B------:R-:W-:-:S00]  /*bbf0*/  BRA `(.L_x_17) ;  /* 0xfffffffc00fc7947 */ /* 0x000fc0000383ffff */
[----:B------:R-:W-:-:S00]  /*bc00*/  NOP ;  /* 0x0000000000007918 */ /* 0x000fc00000000000 */
[----:B------:R-:W-:-:S00]  /*bc10*/  NOP ;  /* 0x0000000000007918 */ /* 0x000fc00000000000 */
[----:B------:R-:W-:-:S00]  /*bc20*/  NOP ;  /* 0x0000000000007918 */ /* 0x000fc00000000000 */
[----:B------:R-:W-:-:S00]  /*bc30*/  NOP ;  /* 0x0000000000007918 */ /* 0x000fc00000000000 */
[----:B------:R-:W-:-:S00]  /*bc40*/  NOP ;  /* 0x0000000000007918 */ /* 0x000fc00000000000 */
[----:B------:R-:W-:-:S00]  /*bc50*/  NOP ;  /* 0x0000000000007918 */ /* 0x000fc00000000000 */
[----:B------:R-:W-:-:S00]  /*bc60*/  NOP ;  /* 0x0000000000007918 */ /* 0x000fc00000000000 */
[----:B------:R-:W-:-:S00]  /*bc70*/  NOP ;  /* 0x0000000000007918 */ /* 0x000fc00000000000 */
.L_x_20:


//--------------------- .nv.shared.matmul_kernel  --------------------------
	.section	.nv.shared.matmul_kernel,"aw",@nobits
	.sectionflags	@""
	.align	16
	.zero		1024


//--------------------- .nv.shared.reserved.0     --------------------------
	.section	.nv.shared.reserved.0,"aw",@nobits
	.align	8
	.weak		__nv_reservedSMEM_offset_0_alias
	.size		__nv_reservedSMEM_offset_0_alias, 0, 64
	.other		__nv_reservedSMEM_offset_0_alias,@"STO_CUDA_RESERVED_SHARED STV_DEFAULT"
__nv_reservedSMEM_offset_0_alias:
	.zero		0
.nv.shared.reserved.0:
	.zero		64
	.weak		__nv_reservedSMEM_allocation_phase
	.type		__nv_reservedSMEM_allocation_phase,@object
	.size		__nv_reservedSMEM_allocation_phase,(.L_0 - __nv_reservedSMEM_allocation_phase)
__nv_reservedSMEM_allocation_phase:
	.zero		1
.L_0:
	.zero		7
	.weak		__nv_reservedSMEM_devtool_atexit_pc
	.type		__nv_reservedSMEM_devtool_atexit_pc,@object
	.size		__nv_reservedSMEM_devtool_atexit_pc,(__nv_reservedSMEM_allocation_mask - __nv_reservedSMEM_devtool_atexit_pc)
__nv_reservedSMEM_devtool_atexit_pc:
	.zero		8
	.weak		__nv_reservedSMEM_allocation_mask
	.type		__nv_reservedSMEM_allocation_mask,@object
	.size		__nv_reservedSMEM_allocation_mask,(.L_2 - __nv_reservedSMEM_allocation_mask)
__nv_reservedSMEM_allocation_mask:
	.zero		4
.L_2:


//--------------------- .nv.constant0.matmul_kernel --------------------------
	.section	.nv.constant0.matmul_kernel,"a",@progbits
	.sectionflags	@""
	.align	4
.nv.constant0.matmul_kernel:
	.zero		976


//--------------------- SYMBOLS --------------------------

	.type		.nv.reservedSmem.offset0,@object
	.size		.nv.reservedSmem.offset0,0x4
	.type		.nv.reservedSmem.cap,@object
	.size		.nv.reservedSmem.cap,0x4
